//
// Generated by NVIDIA NVVM Compiler
//
// Compiler Build ID: CL-36424714
// Cuda compilation tools, release 13.0, V13.0.88
// Based on NVVM 20.0.0
//

.version 9.0
.target sm_100
.address_size 64

	// .globl	kernel_fft
// _ZZ10kernel_fftE3tmp has been demoted
// _ZZ10kernel_fftE4sMem has been demoted
.global .align 4 .b8 __cudart_i2opi_f[24] = {65, 144, 67, 60, 153, 149, 98, 219, 192, 221, 52, 245, 209, 87, 39, 252, 41, 21, 68, 78, 110, 131, 249, 162};

.visible .entry kernel_fft(
	.param .u64 .ptr .align 1 kernel_fft_param_0,
	.param .u64 .ptr .align 1 kernel_fft_param_1,
	.param .u32 kernel_fft_param_2
)
{
	.local .align 4 .b8 	__local_depot0[28];
	.reg .b64 	%SP;
	.reg .b64 	%SPL;
	.reg .pred 	%p<225>;
	.reg .b32 	%r<1131>;
	.reg .b32 	%f<887>;
	.reg .b64 	%rd<516>;
	.reg .b64 	%fd<57>;
	// demoted variable
	.shared .align 8 .b8 _ZZ10kernel_fftE3tmp[8192];
	// demoted variable
	.shared .align 4 .b8 _ZZ10kernel_fftE4sMem[5120];
	mov.u64 	%SPL, __local_depot0;
	ld.param.u64 	%rd199, [kernel_fft_param_0];
	ld.param.u32 	%r377, [kernel_fft_param_2];
	cvta.to.global.u64 	%rd200, %rd199;
	add.u64 	%rd1, %SPL, 0;
	mov.u32 	%r1, %tid.x;
	mov.u32 	%r378, %ctaid.x;
	and.b32  	%r379, %r1, 31;
	shr.u32 	%r2, %r1, 5;
	mad.lo.s32 	%r380, %r2, 36, %r379;
	shl.b32 	%r381, %r380, 2;
	mov.u32 	%r382, _ZZ10kernel_fftE4sMem;
	add.s32 	%r3, %r382, %r381;
	shl.b32 	%r383, %r378, 10;
	and.b32  	%r384, %r1, 992;
	or.b32  	%r4, %r383, %r384;
	or.b32  	%r385, %r4, %r379;
	mul.wide.s32 	%rd202, %r385, 8;
	add.s64 	%rd203, %rd200, %rd202;
	ld.global.v2.f32 	{%f207, %f208}, [%rd203];
	ld.global.v2.f32 	{%f209, %f210}, [%rd203+1024];
	ld.global.v2.f32 	{%f211, %f212}, [%rd203+2048];
	ld.global.v2.f32 	{%f213, %f214}, [%rd203+3072];
	ld.global.v2.f32 	{%f215, %f216}, [%rd203+4096];
	ld.global.v2.f32 	{%f217, %f218}, [%rd203+5120];
	ld.global.v2.f32 	{%f219, %f220}, [%rd203+6144];
	ld.global.v2.f32 	{%f221, %f222}, [%rd203+7168];
	and.b32  	%r5, %r1, 3;
	shr.u32 	%r386, %r1, 2;
	mul.lo.s32 	%r387, %r386, 36;
	or.b32  	%r388, %r387, %r5;
	shl.b32 	%r389, %r388, 2;
	add.s32 	%r6, %r382, %r389;
	st.shared.f32 	[%r3], %f207;
	st.shared.f32 	[%r3+576], %f209;
	st.shared.f32 	[%r3+1152], %f211;
	st.shared.f32 	[%r3+1728], %f213;
	st.shared.f32 	[%r3+2304], %f215;
	st.shared.f32 	[%r3+2880], %f217;
	st.shared.f32 	[%r3+3456], %f219;
	st.shared.f32 	[%r3+4032], %f221;
	bar.sync 	0;
	ld.shared.f32 	%f1, [%r6];
	ld.shared.f32 	%f2, [%r6+16];
	ld.shared.f32 	%f3, [%r6+32];
	ld.shared.f32 	%f223, [%r6+48];
	ld.shared.f32 	%f4, [%r6+64];
	ld.shared.f32 	%f224, [%r6+80];
	ld.shared.f32 	%f225, [%r6+96];
	ld.shared.f32 	%f226, [%r6+112];
	bar.sync 	0;
	st.shared.f32 	[%r3], %f208;
	st.shared.f32 	[%r3+576], %f210;
	st.shared.f32 	[%r3+1152], %f212;
	st.shared.f32 	[%r3+1728], %f214;
	st.shared.f32 	[%r3+2304], %f216;
	st.shared.f32 	[%r3+2880], %f218;
	st.shared.f32 	[%r3+3456], %f220;
	st.shared.f32 	[%r3+4032], %f222;
	bar.sync 	0;
	ld.shared.f32 	%f5, [%r6];
	ld.shared.f32 	%f6, [%r6+16];
	ld.shared.f32 	%f7, [%r6+32];
	ld.shared.f32 	%f227, [%r6+48];
	ld.shared.f32 	%f8, [%r6+64];
	ld.shared.f32 	%f228, [%r6+80];
	ld.shared.f32 	%f229, [%r6+96];
	ld.shared.f32 	%f230, [%r6+112];
	bar.sync 	0;
	cvt.rn.f32.s32 	%f9, %r377;
	mul.f32 	%f10, %f9, 0f3F3504F3;
	mul.f32 	%f231, %f224, 0f3F3504F3;
	mul.f32 	%f232, %f10, %f228;
	sub.f32 	%f11, %f231, %f232;
	mul.f32 	%f233, %f228, 0f3F3504F3;
	fma.rn.f32 	%f12, %f10, %f224, %f233;
	neg.f32 	%f234, %f229;
	mul.f32 	%f13, %f9, %f234;
	mul.f32 	%f14, %f225, %f9;
	mul.f32 	%f235, %f226, 0fBF3504F3;
	mul.f32 	%f236, %f10, %f230;
	sub.f32 	%f15, %f235, %f236;
	mul.f32 	%f237, %f230, 0fBF3504F3;
	fma.rn.f32 	%f238, %f10, %f226, %f237;
	neg.f32 	%f239, %f227;
	mul.f32 	%f16, %f9, %f239;
	mul.f32 	%f17, %f223, %f9;
	neg.f32 	%f18, %f238;
	cvt.rn.f32.u32 	%f19, %r5;
	mul.f32 	%f20, %f9, 0f3E490FDB;
	mul.f32 	%f21, %f20, %f19;
	mul.f32 	%f240, %f21, 0f3F22F983;
	cvt.rni.s32.f32 	%r1026, %f240;
	cvt.rn.f32.s32 	%f241, %r1026;
	fma.rn.f32 	%f242, %f241, 0fBFC90FDA, %f21;
	fma.rn.f32 	%f243, %f241, 0fB3A22168, %f242;
	fma.rn.f32 	%f860, %f241, 0fA7C234C5, %f243;
	abs.f32 	%f23, %f21;
	setp.ltu.f32 	%p1, %f23, 0f47CE4780;
	mov.u32 	%r1022, %r1026;
	mov.f32 	%f859, %f860;
	@%p1 bra 	$L__BB0_8;
	setp.neu.f32 	%p2, %f23, 0f7F800000;
	@%p2 bra 	$L__BB0_3;
	mov.f32 	%f246, 0f00000000;
	mul.rn.f32 	%f859, %f21, %f246;
	mov.b32 	%r1022, 0;
	bra.uni 	$L__BB0_8;
$L__BB0_3:
	mov.b32 	%r8, %f21;
	shl.b32 	%r391, %r8, 8;
	or.b32  	%r9, %r391, -2147483648;
	mov.b64 	%rd434, 0;
	mov.b32 	%r1019, 0;
	mov.u64 	%rd432, __cudart_i2opi_f;
	mov.u64 	%rd433, %rd1;
$L__BB0_4:
	.pragma "nounroll";
	ld.global.nc.u32 	%r392, [%rd432];
	mad.wide.u32 	%rd206, %r392, %r9, %rd434;
	shr.u64 	%rd434, %rd206, 32;
	st.local.u32 	[%rd433], %rd206;
	add.s32 	%r1019, %r1019, 1;
	add.s64 	%rd433, %rd433, 4;
	add.s64 	%rd432, %rd432, 4;
	setp.ne.s32 	%p3, %r1019, 6;
	@%p3 bra 	$L__BB0_4;
	shr.u32 	%r393, %r8, 23;
	st.local.u32 	[%rd1+24], %rd434;
	and.b32  	%r12, %r393, 31;
	and.b32  	%r394, %r393, 224;
	add.s32 	%r395, %r394, -128;
	shr.u32 	%r396, %r395, 5;
	mul.wide.u32 	%rd207, %r396, 4;
	sub.s64 	%rd8, %rd1, %rd207;
	ld.local.u32 	%r1020, [%rd8+24];
	ld.local.u32 	%r1021, [%rd8+20];
	setp.eq.s32 	%p4, %r12, 0;
	@%p4 bra 	$L__BB0_7;
	shf.l.wrap.b32 	%r1020, %r1021, %r1020, %r12;
	ld.local.u32 	%r397, [%rd8+16];
	shf.l.wrap.b32 	%r1021, %r397, %r1021, %r12;
$L__BB0_7:
	shr.u32 	%r398, %r1020, 30;
	shf.l.wrap.b32 	%r399, %r1021, %r1020, 2;
	shl.b32 	%r400, %r1021, 2;
	shr.u32 	%r401, %r399, 31;
	add.s32 	%r402, %r401, %r398;
	neg.s32 	%r403, %r402;
	setp.lt.s32 	%p5, %r8, 0;
	selp.b32 	%r1022, %r403, %r402, %p5;
	xor.b32  	%r404, %r399, %r8;
	shr.s32 	%r405, %r399, 31;
	xor.b32  	%r406, %r405, %r399;
	xor.b32  	%r407, %r405, %r400;
	cvt.u64.u32 	%rd208, %r406;
	shl.b64 	%rd209, %rd208, 32;
	cvt.u64.u32 	%rd210, %r407;
	or.b64  	%rd211, %rd209, %rd210;
	cvt.rn.f64.s64 	%fd1, %rd211;
	mul.f64 	%fd2, %fd1, 0d3BF921FB54442D19;
	cvt.rn.f32.f64 	%f244, %fd2;
	neg.f32 	%f245, %f244;
	setp.lt.s32 	%p6, %r404, 0;
	selp.f32 	%f859, %f245, %f244, %p6;
$L__BB0_8:
	add.s32 	%r409, %r1022, 1;
	mul.rn.f32 	%f247, %f859, %f859;
	and.b32  	%r410, %r1022, 1;
	setp.eq.b32 	%p8, %r410, 1;
	selp.f32 	%f248, %f859, 0f3F800000, %p8;
	fma.rn.f32 	%f249, %f247, %f248, 0f00000000;
	fma.rn.f32 	%f250, %f247, 0f37CBAC00, 0fBAB607ED;
	selp.f32 	%f251, 0fB94D4153, %f250, %p8;
	selp.f32 	%f252, 0f3C0885E4, 0f3D2AAABB, %p8;
	fma.rn.f32 	%f253, %f251, %f247, %f252;
	selp.f32 	%f254, 0fBE2AAAA8, 0fBEFFFFFF, %p8;
	fma.rn.f32 	%f255, %f253, %f247, %f254;
	fma.rn.f32 	%f256, %f255, %f249, %f248;
	and.b32  	%r411, %r409, 2;
	setp.eq.s32 	%p9, %r411, 0;
	mov.f32 	%f257, 0f00000000;
	sub.f32 	%f258, %f257, %f256;
	selp.f32 	%f27, %f256, %f258, %p9;
	@%p1 bra 	$L__BB0_16;
	setp.neu.f32 	%p10, %f23, 0f7F800000;
	@%p10 bra 	$L__BB0_11;
	mov.f32 	%f261, 0f00000000;
	mul.rn.f32 	%f860, %f21, %f261;
	mov.b32 	%r1026, 0;
	bra.uni 	$L__BB0_16;
$L__BB0_11:
	mov.b32 	%r21, %f21;
	shl.b32 	%r413, %r21, 8;
	or.b32  	%r22, %r413, -2147483648;
	mov.b64 	%rd437, 0;
	mov.b32 	%r1023, 0;
	mov.u64 	%rd435, __cudart_i2opi_f;
	mov.u64 	%rd436, %rd1;
$L__BB0_12:
	.pragma "nounroll";
	ld.global.nc.u32 	%r414, [%rd435];
	mad.wide.u32 	%rd214, %r414, %r22, %rd437;
	shr.u64 	%rd437, %rd214, 32;
	st.local.u32 	[%rd436], %rd214;
	add.s32 	%r1023, %r1023, 1;
	add.s64 	%rd436, %rd436, 4;
	add.s64 	%rd435, %rd435, 4;
	setp.ne.s32 	%p11, %r1023, 6;
	@%p11 bra 	$L__BB0_12;
	shr.u32 	%r415, %r21, 23;
	st.local.u32 	[%rd1+24], %rd437;
	and.b32  	%r25, %r415, 31;
	and.b32  	%r416, %r415, 224;
	add.s32 	%r417, %r416, -128;
	shr.u32 	%r418, %r417, 5;
	mul.wide.u32 	%rd215, %r418, 4;
	sub.s64 	%rd15, %rd1, %rd215;
	ld.local.u32 	%r1024, [%rd15+24];
	ld.local.u32 	%r1025, [%rd15+20];
	setp.eq.s32 	%p12, %r25, 0;
	@%p12 bra 	$L__BB0_15;
	shf.l.wrap.b32 	%r1024, %r1025, %r1024, %r25;
	ld.local.u32 	%r419, [%rd15+16];
	shf.l.wrap.b32 	%r1025, %r419, %r1025, %r25;
$L__BB0_15:
	shr.u32 	%r420, %r1024, 30;
	shf.l.wrap.b32 	%r421, %r1025, %r1024, 2;
	shl.b32 	%r422, %r1025, 2;
	shr.u32 	%r423, %r421, 31;
	add.s32 	%r424, %r423, %r420;
	neg.s32 	%r425, %r424;
	setp.lt.s32 	%p13, %r21, 0;
	selp.b32 	%r1026, %r425, %r424, %p13;
	xor.b32  	%r426, %r421, %r21;
	shr.s32 	%r427, %r421, 31;
	xor.b32  	%r428, %r427, %r421;
	xor.b32  	%r429, %r427, %r422;
	cvt.u64.u32 	%rd216, %r428;
	shl.b64 	%rd217, %rd216, 32;
	cvt.u64.u32 	%rd218, %r429;
	or.b64  	%rd219, %rd217, %rd218;
	cvt.rn.f64.s64 	%fd3, %rd219;
	mul.f64 	%fd4, %fd3, 0d3BF921FB54442D19;
	cvt.rn.f32.f64 	%f259, %fd4;
	neg.f32 	%f260, %f259;
	setp.lt.s32 	%p14, %r426, 0;
	selp.f32 	%f860, %f260, %f259, %p14;
$L__BB0_16:
	mul.rn.f32 	%f262, %f860, %f860;
	and.b32  	%r431, %r1026, 1;
	setp.eq.b32 	%p15, %r431, 1;
	selp.f32 	%f263, 0f3F800000, %f860, %p15;
	fma.rn.f32 	%f264, %f262, %f263, 0f00000000;
	fma.rn.f32 	%f265, %f262, 0f37CBAC00, 0fBAB607ED;
	selp.f32 	%f266, %f265, 0fB94D4153, %p15;
	selp.f32 	%f267, 0f3D2AAABB, 0f3C0885E4, %p15;
	fma.rn.f32 	%f268, %f266, %f262, %f267;
	selp.f32 	%f269, 0fBEFFFFFF, 0fBE2AAAA8, %p15;
	fma.rn.f32 	%f270, %f268, %f262, %f269;
	fma.rn.f32 	%f271, %f270, %f264, %f263;
	and.b32  	%r432, %r1026, 2;
	setp.eq.s32 	%p16, %r432, 0;
	mov.f32 	%f272, 0f00000000;
	sub.f32 	%f273, %f272, %f271;
	selp.f32 	%f274, %f271, %f273, %p16;
	mul.f32 	%f275, %f4, %f27;
	mul.f32 	%f276, %f8, %f274;
	sub.f32 	%f31, %f275, %f276;
	mul.f32 	%f277, %f4, %f274;
	fma.rn.f32 	%f32, %f8, %f27, %f277;
	mul.f32 	%f278, %f9, 0f3EC90FDB;
	mul.f32 	%f33, %f278, %f19;
	mul.f32 	%f279, %f33, 0f3F22F983;
	cvt.rni.s32.f32 	%r1034, %f279;
	cvt.rn.f32.s32 	%f280, %r1034;
	fma.rn.f32 	%f281, %f280, 0fBFC90FDA, %f33;
	fma.rn.f32 	%f282, %f280, 0fB3A22168, %f281;
	fma.rn.f32 	%f862, %f280, 0fA7C234C5, %f282;
	abs.f32 	%f35, %f33;
	setp.ltu.f32 	%p17, %f35, 0f47CE4780;
	mov.u32 	%r1030, %r1034;
	mov.f32 	%f861, %f862;
	@%p17 bra 	$L__BB0_24;
	setp.neu.f32 	%p18, %f35, 0f7F800000;
	@%p18 bra 	$L__BB0_19;
	mov.f32 	%f285, 0f00000000;
	mul.rn.f32 	%f861, %f33, %f285;
	mov.b32 	%r1030, 0;
	bra.uni 	$L__BB0_24;
$L__BB0_19:
	mov.b32 	%r35, %f33;
	shl.b32 	%r434, %r35, 8;
	or.b32  	%r36, %r434, -2147483648;
	mov.b64 	%rd440, 0;
	mov.b32 	%r1027, 0;
	mov.u64 	%rd438, __cudart_i2opi_f;
	mov.u64 	%rd439, %rd1;
$L__BB0_20:
	.pragma "nounroll";
	ld.global.nc.u32 	%r435, [%rd438];
	mad.wide.u32 	%rd222, %r435, %r36, %rd440;
	shr.u64 	%rd440, %rd222, 32;
	st.local.u32 	[%rd439], %rd222;
	add.s32 	%r1027, %r1027, 1;
	add.s64 	%rd439, %rd439, 4;
	add.s64 	%rd438, %rd438, 4;
	setp.ne.s32 	%p19, %r1027, 6;
	@%p19 bra 	$L__BB0_20;
	shr.u32 	%r436, %r35, 23;
	st.local.u32 	[%rd1+24], %rd440;
	and.b32  	%r39, %r436, 31;
	and.b32  	%r437, %r436, 224;
	add.s32 	%r438, %r437, -128;
	shr.u32 	%r439, %r438, 5;
	mul.wide.u32 	%rd223, %r439, 4;
	sub.s64 	%rd22, %rd1, %rd223;
	ld.local.u32 	%r1028, [%rd22+24];
	ld.local.u32 	%r1029, [%rd22+20];
	setp.eq.s32 	%p20, %r39, 0;
	@%p20 bra 	$L__BB0_23;
	shf.l.wrap.b32 	%r1028, %r1029, %r1028, %r39;
	ld.local.u32 	%r440, [%rd22+16];
	shf.l.wrap.b32 	%r1029, %r440, %r1029, %r39;
$L__BB0_23:
	shr.u32 	%r441, %r1028, 30;
	shf.l.wrap.b32 	%r442, %r1029, %r1028, 2;
	shl.b32 	%r443, %r1029, 2;
	shr.u32 	%r444, %r442, 31;
	add.s32 	%r445, %r444, %r441;
	neg.s32 	%r446, %r445;
	setp.lt.s32 	%p21, %r35, 0;
	selp.b32 	%r1030, %r446, %r445, %p21;
	xor.b32  	%r447, %r442, %r35;
	shr.s32 	%r448, %r442, 31;
	xor.b32  	%r449, %r448, %r442;
	xor.b32  	%r450, %r448, %r443;
	cvt.u64.u32 	%rd224, %r449;
	shl.b64 	%rd225, %rd224, 32;
	cvt.u64.u32 	%rd226, %r450;
	or.b64  	%rd227, %rd225, %rd226;
	cvt.rn.f64.s64 	%fd5, %rd227;
	mul.f64 	%fd6, %fd5, 0d3BF921FB54442D19;
	cvt.rn.f32.f64 	%f283, %fd6;
	neg.f32 	%f284, %f283;
	setp.lt.s32 	%p22, %r447, 0;
	selp.f32 	%f861, %f284, %f283, %p22;
$L__BB0_24:
	add.s32 	%r452, %r1030, 1;
	mul.rn.f32 	%f286, %f861, %f861;
	and.b32  	%r453, %r1030, 1;
	setp.eq.b32 	%p24, %r453, 1;
	selp.f32 	%f287, %f861, 0f3F800000, %p24;
	fma.rn.f32 	%f288, %f286, %f287, 0f00000000;
	fma.rn.f32 	%f289, %f286, 0f37CBAC00, 0fBAB607ED;
	selp.f32 	%f290, 0fB94D4153, %f289, %p24;
	selp.f32 	%f291, 0f3C0885E4, 0f3D2AAABB, %p24;
	fma.rn.f32 	%f292, %f290, %f286, %f291;
	selp.f32 	%f293, 0fBE2AAAA8, 0fBEFFFFFF, %p24;
	fma.rn.f32 	%f294, %f292, %f286, %f293;
	fma.rn.f32 	%f295, %f294, %f288, %f287;
	and.b32  	%r454, %r452, 2;
	setp.eq.s32 	%p25, %r454, 0;
	mov.f32 	%f296, 0f00000000;
	sub.f32 	%f297, %f296, %f295;
	selp.f32 	%f39, %f295, %f297, %p25;
	@%p17 bra 	$L__BB0_32;
	setp.neu.f32 	%p26, %f35, 0f7F800000;
	@%p26 bra 	$L__BB0_27;
	mov.f32 	%f300, 0f00000000;
	mul.rn.f32 	%f862, %f33, %f300;
	mov.b32 	%r1034, 0;
	bra.uni 	$L__BB0_32;
$L__BB0_27:
	mov.b32 	%r48, %f33;
	shl.b32 	%r456, %r48, 8;
	or.b32  	%r49, %r456, -2147483648;
	mov.b64 	%rd443, 0;
	mov.b32 	%r1031, 0;
	mov.u64 	%rd441, __cudart_i2opi_f;
	mov.u64 	%rd442, %rd1;
$L__BB0_28:
	.pragma "nounroll";
	ld.global.nc.u32 	%r457, [%rd441];
	mad.wide.u32 	%rd230, %r457, %r49, %rd443;
	shr.u64 	%rd443, %rd230, 32;
	st.local.u32 	[%rd442], %rd230;
	add.s32 	%r1031, %r1031, 1;
	add.s64 	%rd442, %rd442, 4;
	add.s64 	%rd441, %rd441, 4;
	setp.ne.s32 	%p27, %r1031, 6;
	@%p27 bra 	$L__BB0_28;
	shr.u32 	%r458, %r48, 23;
	st.local.u32 	[%rd1+24], %rd443;
	and.b32  	%r52, %r458, 31;
	and.b32  	%r459, %r458, 224;
	add.s32 	%r460, %r459, -128;
	shr.u32 	%r461, %r460, 5;
	mul.wide.u32 	%rd231, %r461, 4;
	sub.s64 	%rd29, %rd1, %rd231;
	ld.local.u32 	%r1032, [%rd29+24];
	ld.local.u32 	%r1033, [%rd29+20];
	setp.eq.s32 	%p28, %r52, 0;
	@%p28 bra 	$L__BB0_31;
	shf.l.wrap.b32 	%r1032, %r1033, %r1032, %r52;
	ld.local.u32 	%r462, [%rd29+16];
	shf.l.wrap.b32 	%r1033, %r462, %r1033, %r52;
$L__BB0_31:
	shr.u32 	%r463, %r1032, 30;
	shf.l.wrap.b32 	%r464, %r1033, %r1032, 2;
	shl.b32 	%r465, %r1033, 2;
	shr.u32 	%r466, %r464, 31;
	add.s32 	%r467, %r466, %r463;
	neg.s32 	%r468, %r467;
	setp.lt.s32 	%p29, %r48, 0;
	selp.b32 	%r1034, %r468, %r467, %p29;
	xor.b32  	%r469, %r464, %r48;
	shr.s32 	%r470, %r464, 31;
	xor.b32  	%r471, %r470, %r464;
	xor.b32  	%r472, %r470, %r465;
	cvt.u64.u32 	%rd232, %r471;
	shl.b64 	%rd233, %rd232, 32;
	cvt.u64.u32 	%rd234, %r472;
	or.b64  	%rd235, %rd233, %rd234;
	cvt.rn.f64.s64 	%fd7, %rd235;
	mul.f64 	%fd8, %fd7, 0d3BF921FB54442D19;
	cvt.rn.f32.f64 	%f298, %fd8;
	neg.f32 	%f299, %f298;
	setp.lt.s32 	%p30, %r469, 0;
	selp.f32 	%f862, %f299, %f298, %p30;
$L__BB0_32:
	mul.rn.f32 	%f301, %f862, %f862;
	and.b32  	%r474, %r1034, 1;
	setp.eq.b32 	%p31, %r474, 1;
	selp.f32 	%f302, 0f3F800000, %f862, %p31;
	fma.rn.f32 	%f303, %f301, %f302, 0f00000000;
	fma.rn.f32 	%f304, %f301, 0f37CBAC00, 0fBAB607ED;
	selp.f32 	%f305, %f304, 0fB94D4153, %p31;
	selp.f32 	%f306, 0f3D2AAABB, 0f3C0885E4, %p31;
	fma.rn.f32 	%f307, %f305, %f301, %f306;
	selp.f32 	%f308, 0fBEFFFFFF, 0fBE2AAAA8, %p31;
	fma.rn.f32 	%f309, %f307, %f301, %f308;
	fma.rn.f32 	%f310, %f309, %f303, %f302;
	and.b32  	%r475, %r1034, 2;
	setp.eq.s32 	%p32, %r475, 0;
	mov.f32 	%f311, 0f00000000;
	sub.f32 	%f312, %f311, %f310;
	selp.f32 	%f313, %f310, %f312, %p32;
	mul.f32 	%f314, %f3, %f39;
	mul.f32 	%f315, %f7, %f313;
	sub.f32 	%f43, %f314, %f315;
	mul.f32 	%f316, %f3, %f313;
	fma.rn.f32 	%f44, %f7, %f39, %f316;
	mul.f32 	%f45, %f9, 0f3F16CBE4;
	mul.f32 	%f46, %f45, %f19;
	mul.f32 	%f317, %f46, 0f3F22F983;
	cvt.rni.s32.f32 	%r1042, %f317;
	cvt.rn.f32.s32 	%f318, %r1042;
	fma.rn.f32 	%f319, %f318, 0fBFC90FDA, %f46;
	fma.rn.f32 	%f320, %f318, 0fB3A22168, %f319;
	fma.rn.f32 	%f864, %f318, 0fA7C234C5, %f320;
	abs.f32 	%f48, %f46;
	setp.ltu.f32 	%p33, %f48, 0f47CE4780;
	mov.u32 	%r1038, %r1042;
	mov.f32 	%f863, %f864;
	@%p33 bra 	$L__BB0_40;
	setp.neu.f32 	%p34, %f48, 0f7F800000;
	@%p34 bra 	$L__BB0_35;
	mov.f32 	%f323, 0f00000000;
	mul.rn.f32 	%f863, %f46, %f323;
	mov.b32 	%r1038, 0;
	bra.uni 	$L__BB0_40;
$L__BB0_35:
	mov.b32 	%r62, %f46;
	mov.b64 	%rd446, 0;
	mov.b32 	%r1035, 0;
	mov.u64 	%rd444, __cudart_i2opi_f;
	shl.b32 	%r478, %r62, 8;
	or.b32  	%r479, %r478, -2147483648;
	mov.u64 	%rd445, %rd1;
$L__BB0_36:
	.pragma "nounroll";
	ld.global.nc.u32 	%r477, [%rd444];
	mad.wide.u32 	%rd238, %r477, %r479, %rd446;
	shr.u64 	%rd446, %rd238, 32;
	st.local.u32 	[%rd445], %rd238;
	add.s32 	%r1035, %r1035, 1;
	add.s64 	%rd445, %rd445, 4;
	add.s64 	%rd444, %rd444, 4;
	setp.ne.s32 	%p35, %r1035, 6;
	@%p35 bra 	$L__BB0_36;
	shr.u32 	%r480, %r62, 23;
	st.local.u32 	[%rd1+24], %rd446;
	and.b32  	%r65, %r480, 31;
	and.b32  	%r481, %r480, 224;
	add.s32 	%r482, %r481, -128;
	shr.u32 	%r483, %r482, 5;
	mul.wide.u32 	%rd239, %r483, 4;
	sub.s64 	%rd36, %rd1, %rd239;
	ld.local.u32 	%r1036, [%rd36+24];
	ld.local.u32 	%r1037, [%rd36+20];
	setp.eq.s32 	%p36, %r65, 0;
	@%p36 bra 	$L__BB0_39;
	shf.l.wrap.b32 	%r1036, %r1037, %r1036, %r65;
	ld.local.u32 	%r484, [%rd36+16];
	shf.l.wrap.b32 	%r1037, %r484, %r1037, %r65;
$L__BB0_39:
	shr.u32 	%r485, %r1036, 30;
	shf.l.wrap.b32 	%r486, %r1037, %r1036, 2;
	shl.b32 	%r487, %r1037, 2;
	shr.u32 	%r488, %r486, 31;
	add.s32 	%r489, %r488, %r485;
	neg.s32 	%r490, %r489;
	setp.lt.s32 	%p37, %r62, 0;
	selp.b32 	%r1038, %r490, %r489, %p37;
	xor.b32  	%r491, %r486, %r62;
	shr.s32 	%r492, %r486, 31;
	xor.b32  	%r493, %r492, %r486;
	xor.b32  	%r494, %r492, %r487;
	cvt.u64.u32 	%rd240, %r493;
	shl.b64 	%rd241, %rd240, 32;
	cvt.u64.u32 	%rd242, %r494;
	or.b64  	%rd243, %rd241, %rd242;
	cvt.rn.f64.s64 	%fd9, %rd243;
	mul.f64 	%fd10, %fd9, 0d3BF921FB54442D19;
	cvt.rn.f32.f64 	%f321, %fd10;
	neg.f32 	%f322, %f321;
	setp.lt.s32 	%p38, %r491, 0;
	selp.f32 	%f863, %f322, %f321, %p38;
$L__BB0_40:
	add.s32 	%r496, %r1038, 1;
	mul.rn.f32 	%f324, %f863, %f863;
	and.b32  	%r497, %r1038, 1;
	setp.eq.b32 	%p40, %r497, 1;
	selp.f32 	%f325, %f863, 0f3F800000, %p40;
	fma.rn.f32 	%f326, %f324, %f325, 0f00000000;
	fma.rn.f32 	%f327, %f324, 0f37CBAC00, 0fBAB607ED;
	selp.f32 	%f328, 0fB94D4153, %f327, %p40;
	selp.f32 	%f329, 0f3C0885E4, 0f3D2AAABB, %p40;
	fma.rn.f32 	%f330, %f328, %f324, %f329;
	selp.f32 	%f331, 0fBE2AAAA8, 0fBEFFFFFF, %p40;
	fma.rn.f32 	%f332, %f330, %f324, %f331;
	fma.rn.f32 	%f333, %f332, %f326, %f325;
	and.b32  	%r498, %r496, 2;
	setp.eq.s32 	%p41, %r498, 0;
	mov.f32 	%f334, 0f00000000;
	sub.f32 	%f335, %f334, %f333;
	selp.f32 	%f52, %f333, %f335, %p41;
	@%p33 bra 	$L__BB0_48;
	setp.neu.f32 	%p42, %f48, 0f7F800000;
	@%p42 bra 	$L__BB0_43;
	mov.f32 	%f338, 0f00000000;
	mul.rn.f32 	%f864, %f46, %f338;
	mov.b32 	%r1042, 0;
	bra.uni 	$L__BB0_48;
$L__BB0_43:
	mov.b32 	%r74, %f46;
	shl.b32 	%r500, %r74, 8;
	or.b32  	%r75, %r500, -2147483648;
	mov.b64 	%rd449, 0;
	mov.b32 	%r1039, 0;
	mov.u64 	%rd447, __cudart_i2opi_f;
	mov.u64 	%rd448, %rd1;
$L__BB0_44:
	.pragma "nounroll";
	ld.global.nc.u32 	%r501, [%rd447];
	mad.wide.u32 	%rd246, %r501, %r75, %rd449;
	shr.u64 	%rd449, %rd246, 32;
	st.local.u32 	[%rd448], %rd246;
	add.s32 	%r1039, %r1039, 1;
	add.s64 	%rd448, %rd448, 4;
	add.s64 	%rd447, %rd447, 4;
	setp.ne.s32 	%p43, %r1039, 6;
	@%p43 bra 	$L__BB0_44;
	shr.u32 	%r502, %r74, 23;
	st.local.u32 	[%rd1+24], %rd449;
	and.b32  	%r78, %r502, 31;
	and.b32  	%r503, %r502, 224;
	add.s32 	%r504, %r503, -128;
	shr.u32 	%r505, %r504, 5;
	mul.wide.u32 	%rd247, %r505, 4;
	sub.s64 	%rd43, %rd1, %rd247;
	ld.local.u32 	%r1040, [%rd43+24];
	ld.local.u32 	%r1041, [%rd43+20];
	setp.eq.s32 	%p44, %r78, 0;
	@%p44 bra 	$L__BB0_47;
	shf.l.wrap.b32 	%r1040, %r1041, %r1040, %r78;
	ld.local.u32 	%r506, [%rd43+16];
	shf.l.wrap.b32 	%r1041, %r506, %r1041, %r78;
$L__BB0_47:
	shr.u32 	%r507, %r1040, 30;
	shf.l.wrap.b32 	%r508, %r1041, %r1040, 2;
	shl.b32 	%r509, %r1041, 2;
	shr.u32 	%r510, %r508, 31;
	add.s32 	%r511, %r510, %r507;
	neg.s32 	%r512, %r511;
	setp.lt.s32 	%p45, %r74, 0;
	selp.b32 	%r1042, %r512, %r511, %p45;
	xor.b32  	%r513, %r508, %r74;
	shr.s32 	%r514, %r508, 31;
	xor.b32  	%r515, %r514, %r508;
	xor.b32  	%r516, %r514, %r509;
	cvt.u64.u32 	%rd248, %r515;
	shl.b64 	%rd249, %rd248, 32;
	cvt.u64.u32 	%rd250, %r516;
	or.b64  	%rd251, %rd249, %rd250;
	cvt.rn.f64.s64 	%fd11, %rd251;
	mul.f64 	%fd12, %fd11, 0d3BF921FB54442D19;
	cvt.rn.f32.f64 	%f336, %fd12;
	neg.f32 	%f337, %f336;
	setp.lt.s32 	%p46, %r513, 0;
	selp.f32 	%f864, %f337, %f336, %p46;
$L__BB0_48:
	mul.rn.f32 	%f339, %f864, %f864;
	and.b32  	%r518, %r1042, 1;
	setp.eq.b32 	%p47, %r518, 1;
	selp.f32 	%f340, 0f3F800000, %f864, %p47;
	fma.rn.f32 	%f341, %f339, %f340, 0f00000000;
	fma.rn.f32 	%f342, %f339, 0f37CBAC00, 0fBAB607ED;
	selp.f32 	%f343, %f342, 0fB94D4153, %p47;
	selp.f32 	%f344, 0f3D2AAABB, 0f3C0885E4, %p47;
	fma.rn.f32 	%f345, %f343, %f339, %f344;
	selp.f32 	%f346, 0fBEFFFFFF, 0fBE2AAAA8, %p47;
	fma.rn.f32 	%f347, %f345, %f339, %f346;
	fma.rn.f32 	%f348, %f347, %f341, %f340;
	and.b32  	%r519, %r1042, 2;
	setp.eq.s32 	%p48, %r519, 0;
	mov.f32 	%f349, 0f00000000;
	sub.f32 	%f350, %f349, %f348;
	selp.f32 	%f351, %f348, %f350, %p48;
	mul.f32 	%f352, %f13, %f52;
	mul.f32 	%f353, %f14, %f351;
	sub.f32 	%f56, %f352, %f353;
	mul.f32 	%f354, %f13, %f351;
	fma.rn.f32 	%f57, %f14, %f52, %f354;
	mul.f32 	%f58, %f9, 0f3F490FDB;
	mul.f32 	%f59, %f58, %f19;
	mul.f32 	%f355, %f59, 0f3F22F983;
	cvt.rni.s32.f32 	%r1050, %f355;
	cvt.rn.f32.s32 	%f356, %r1050;
	fma.rn.f32 	%f357, %f356, 0fBFC90FDA, %f59;
	fma.rn.f32 	%f358, %f356, 0fB3A22168, %f357;
	fma.rn.f32 	%f866, %f356, 0fA7C234C5, %f358;
	abs.f32 	%f61, %f59;
	setp.ltu.f32 	%p49, %f61, 0f47CE4780;
	mov.u32 	%r1046, %r1050;
	mov.f32 	%f865, %f866;
	@%p49 bra 	$L__BB0_56;
	setp.neu.f32 	%p50, %f61, 0f7F800000;
	@%p50 bra 	$L__BB0_51;
	mov.f32 	%f361, 0f00000000;
	mul.rn.f32 	%f865, %f59, %f361;
	mov.b32 	%r1046, 0;
	bra.uni 	$L__BB0_56;
$L__BB0_51:
	mov.b32 	%r88, %f59;
	mov.b64 	%rd452, 0;
	mov.b32 	%r1043, 0;
	mov.u64 	%rd450, __cudart_i2opi_f;
	shl.b32 	%r522, %r88, 8;
	or.b32  	%r523, %r522, -2147483648;
	mov.u64 	%rd451, %rd1;
$L__BB0_52:
	.pragma "nounroll";
	ld.global.nc.u32 	%r521, [%rd450];
	mad.wide.u32 	%rd254, %r521, %r523, %rd452;
	shr.u64 	%rd452, %rd254, 32;
	st.local.u32 	[%rd451], %rd254;
	add.s32 	%r1043, %r1043, 1;
	add.s64 	%rd451, %rd451, 4;
	add.s64 	%rd450, %rd450, 4;
	setp.ne.s32 	%p51, %r1043, 6;
	@%p51 bra 	$L__BB0_52;
	shr.u32 	%r524, %r88, 23;
	st.local.u32 	[%rd1+24], %rd452;
	and.b32  	%r91, %r524, 31;
	and.b32  	%r525, %r524, 224;
	add.s32 	%r526, %r525, -128;
	shr.u32 	%r527, %r526, 5;
	mul.wide.u32 	%rd255, %r527, 4;
	sub.s64 	%rd50, %rd1, %rd255;
	ld.local.u32 	%r1044, [%rd50+24];
	ld.local.u32 	%r1045, [%rd50+20];
	setp.eq.s32 	%p52, %r91, 0;
	@%p52 bra 	$L__BB0_55;
	shf.l.wrap.b32 	%r1044, %r1045, %r1044, %r91;
	ld.local.u32 	%r528, [%rd50+16];
	shf.l.wrap.b32 	%r1045, %r528, %r1045, %r91;
$L__BB0_55:
	shr.u32 	%r529, %r1044, 30;
	shf.l.wrap.b32 	%r530, %r1045, %r1044, 2;
	shl.b32 	%r531, %r1045, 2;
	shr.u32 	%r532, %r530, 31;
	add.s32 	%r533, %r532, %r529;
	neg.s32 	%r534, %r533;
	setp.lt.s32 	%p53, %r88, 0;
	selp.b32 	%r1046, %r534, %r533, %p53;
	xor.b32  	%r535, %r530, %r88;
	shr.s32 	%r536, %r530, 31;
	xor.b32  	%r537, %r536, %r530;
	xor.b32  	%r538, %r536, %r531;
	cvt.u64.u32 	%rd256, %r537;
	shl.b64 	%rd257, %rd256, 32;
	cvt.u64.u32 	%rd258, %r538;
	or.b64  	%rd259, %rd257, %rd258;
	cvt.rn.f64.s64 	%fd13, %rd259;
	mul.f64 	%fd14, %fd13, 0d3BF921FB54442D19;
	cvt.rn.f32.f64 	%f359, %fd14;
	neg.f32 	%f360, %f359;
	setp.lt.s32 	%p54, %r535, 0;
	selp.f32 	%f865, %f360, %f359, %p54;
$L__BB0_56:
	add.s32 	%r540, %r1046, 1;
	mul.rn.f32 	%f362, %f865, %f865;
	and.b32  	%r541, %r1046, 1;
	setp.eq.b32 	%p56, %r541, 1;
	selp.f32 	%f363, %f865, 0f3F800000, %p56;
	fma.rn.f32 	%f364, %f362, %f363, 0f00000000;
	fma.rn.f32 	%f365, %f362, 0f37CBAC00, 0fBAB607ED;
	selp.f32 	%f366, 0fB94D4153, %f365, %p56;
	selp.f32 	%f367, 0f3C0885E4, 0f3D2AAABB, %p56;
	fma.rn.f32 	%f368, %f366, %f362, %f367;
	selp.f32 	%f369, 0fBE2AAAA8, 0fBEFFFFFF, %p56;
	fma.rn.f32 	%f370, %f368, %f362, %f369;
	fma.rn.f32 	%f371, %f370, %f364, %f363;
	and.b32  	%r542, %r540, 2;
	setp.eq.s32 	%p57, %r542, 0;
	mov.f32 	%f372, 0f00000000;
	sub.f32 	%f373, %f372, %f371;
	selp.f32 	%f65, %f371, %f373, %p57;
	@%p49 bra 	$L__BB0_64;
	setp.neu.f32 	%p58, %f61, 0f7F800000;
	@%p58 bra 	$L__BB0_59;
	mov.f32 	%f376, 0f00000000;
	mul.rn.f32 	%f866, %f59, %f376;
	mov.b32 	%r1050, 0;
	bra.uni 	$L__BB0_64;
$L__BB0_59:
	mov.b32 	%r100, %f59;
	shl.b32 	%r544, %r100, 8;
	or.b32  	%r101, %r544, -2147483648;
	mov.b64 	%rd455, 0;
	mov.b32 	%r1047, 0;
	mov.u64 	%rd453, __cudart_i2opi_f;
	mov.u64 	%rd454, %rd1;
$L__BB0_60:
	.pragma "nounroll";
	ld.global.nc.u32 	%r545, [%rd453];
	mad.wide.u32 	%rd262, %r545, %r101, %rd455;
	shr.u64 	%rd455, %rd262, 32;
	st.local.u32 	[%rd454], %rd262;
	add.s32 	%r1047, %r1047, 1;
	add.s64 	%rd454, %rd454, 4;
	add.s64 	%rd453, %rd453, 4;
	setp.ne.s32 	%p59, %r1047, 6;
	@%p59 bra 	$L__BB0_60;
	shr.u32 	%r546, %r100, 23;
	st.local.u32 	[%rd1+24], %rd455;
	and.b32  	%r104, %r546, 31;
	and.b32  	%r547, %r546, 224;
	add.s32 	%r548, %r547, -128;
	shr.u32 	%r549, %r548, 5;
	mul.wide.u32 	%rd263, %r549, 4;
	sub.s64 	%rd57, %rd1, %rd263;
	ld.local.u32 	%r1048, [%rd57+24];
	ld.local.u32 	%r1049, [%rd57+20];
	setp.eq.s32 	%p60, %r104, 0;
	@%p60 bra 	$L__BB0_63;
	shf.l.wrap.b32 	%r1048, %r1049, %r1048, %r104;
	ld.local.u32 	%r550, [%rd57+16];
	shf.l.wrap.b32 	%r1049, %r550, %r1049, %r104;
$L__BB0_63:
	shr.u32 	%r551, %r1048, 30;
	shf.l.wrap.b32 	%r552, %r1049, %r1048, 2;
	shl.b32 	%r553, %r1049, 2;
	shr.u32 	%r554, %r552, 31;
	add.s32 	%r555, %r554, %r551;
	neg.s32 	%r556, %r555;
	setp.lt.s32 	%p61, %r100, 0;
	selp.b32 	%r1050, %r556, %r555, %p61;
	xor.b32  	%r557, %r552, %r100;
	shr.s32 	%r558, %r552, 31;
	xor.b32  	%r559, %r558, %r552;
	xor.b32  	%r560, %r558, %r553;
	cvt.u64.u32 	%rd264, %r559;
	shl.b64 	%rd265, %rd264, 32;
	cvt.u64.u32 	%rd266, %r560;
	or.b64  	%rd267, %rd265, %rd266;
	cvt.rn.f64.s64 	%fd15, %rd267;
	mul.f64 	%fd16, %fd15, 0d3BF921FB54442D19;
	cvt.rn.f32.f64 	%f374, %fd16;
	neg.f32 	%f375, %f374;
	setp.lt.s32 	%p62, %r557, 0;
	selp.f32 	%f866, %f375, %f374, %p62;
$L__BB0_64:
	mul.rn.f32 	%f377, %f866, %f866;
	and.b32  	%r562, %r1050, 1;
	setp.eq.b32 	%p63, %r562, 1;
	selp.f32 	%f378, 0f3F800000, %f866, %p63;
	fma.rn.f32 	%f379, %f377, %f378, 0f00000000;
	fma.rn.f32 	%f380, %f377, 0f37CBAC00, 0fBAB607ED;
	selp.f32 	%f381, %f380, 0fB94D4153, %p63;
	selp.f32 	%f382, 0f3D2AAABB, 0f3C0885E4, %p63;
	fma.rn.f32 	%f383, %f381, %f377, %f382;
	selp.f32 	%f384, 0fBEFFFFFF, 0fBE2AAAA8, %p63;
	fma.rn.f32 	%f385, %f383, %f377, %f384;
	fma.rn.f32 	%f386, %f385, %f379, %f378;
	and.b32  	%r563, %r1050, 2;
	setp.eq.s32 	%p64, %r563, 0;
	mov.f32 	%f387, 0f00000000;
	sub.f32 	%f388, %f387, %f386;
	selp.f32 	%f389, %f386, %f388, %p64;
	mul.f32 	%f390, %f2, %f65;
	mul.f32 	%f391, %f6, %f389;
	sub.f32 	%f69, %f390, %f391;
	mul.f32 	%f392, %f2, %f389;
	fma.rn.f32 	%f70, %f6, %f65, %f392;
	mul.f32 	%f71, %f9, 0f3F7B53D2;
	mul.f32 	%f72, %f71, %f19;
	mul.f32 	%f393, %f72, 0f3F22F983;
	cvt.rni.s32.f32 	%r1058, %f393;
	cvt.rn.f32.s32 	%f394, %r1058;
	fma.rn.f32 	%f395, %f394, 0fBFC90FDA, %f72;
	fma.rn.f32 	%f396, %f394, 0fB3A22168, %f395;
	fma.rn.f32 	%f868, %f394, 0fA7C234C5, %f396;
	abs.f32 	%f74, %f72;
	setp.ltu.f32 	%p65, %f74, 0f47CE4780;
	mov.u32 	%r1054, %r1058;
	mov.f32 	%f867, %f868;
	@%p65 bra 	$L__BB0_72;
	setp.neu.f32 	%p66, %f74, 0f7F800000;
	@%p66 bra 	$L__BB0_67;
	mov.f32 	%f399, 0f00000000;
	mul.rn.f32 	%f867, %f72, %f399;
	mov.b32 	%r1054, 0;
	bra.uni 	$L__BB0_72;
$L__BB0_67:
	mov.b32 	%r114, %f72;
	mov.b64 	%rd458, 0;
	mov.b32 	%r1051, 0;
	mov.u64 	%rd456, __cudart_i2opi_f;
	shl.b32 	%r566, %r114, 8;
	or.b32  	%r567, %r566, -2147483648;
	mov.u64 	%rd457, %rd1;
$L__BB0_68:
	.pragma "nounroll";
	ld.global.nc.u32 	%r565, [%rd456];
	mad.wide.u32 	%rd270, %r565, %r567, %rd458;
	shr.u64 	%rd458, %rd270, 32;
	st.local.u32 	[%rd457], %rd270;
	add.s32 	%r1051, %r1051, 1;
	add.s64 	%rd457, %rd457, 4;
	add.s64 	%rd456, %rd456, 4;
	setp.ne.s32 	%p67, %r1051, 6;
	@%p67 bra 	$L__BB0_68;
	shr.u32 	%r568, %r114, 23;
	st.local.u32 	[%rd1+24], %rd458;
	and.b32  	%r117, %r568, 31;
	and.b32  	%r569, %r568, 224;
	add.s32 	%r570, %r569, -128;
	shr.u32 	%r571, %r570, 5;
	mul.wide.u32 	%rd271, %r571, 4;
	sub.s64 	%rd64, %rd1, %rd271;
	ld.local.u32 	%r1052, [%rd64+24];
	ld.local.u32 	%r1053, [%rd64+20];
	setp.eq.s32 	%p68, %r117, 0;
	@%p68 bra 	$L__BB0_71;
	shf.l.wrap.b32 	%r1052, %r1053, %r1052, %r117;
	ld.local.u32 	%r572, [%rd64+16];
	shf.l.wrap.b32 	%r1053, %r572, %r1053, %r117;
$L__BB0_71:
	shr.u32 	%r573, %r1052, 30;
	shf.l.wrap.b32 	%r574, %r1053, %r1052, 2;
	shl.b32 	%r575, %r1053, 2;
	shr.u32 	%r576, %r574, 31;
	add.s32 	%r577, %r576, %r573;
	neg.s32 	%r578, %r577;
	setp.lt.s32 	%p69, %r114, 0;
	selp.b32 	%r1054, %r578, %r577, %p69;
	xor.b32  	%r579, %r574, %r114;
	shr.s32 	%r580, %r574, 31;
	xor.b32  	%r581, %r580, %r574;
	xor.b32  	%r582, %r580, %r575;
	cvt.u64.u32 	%rd272, %r581;
	shl.b64 	%rd273, %rd272, 32;
	cvt.u64.u32 	%rd274, %r582;
	or.b64  	%rd275, %rd273, %rd274;
	cvt.rn.f64.s64 	%fd17, %rd275;
	mul.f64 	%fd18, %fd17, 0d3BF921FB54442D19;
	cvt.rn.f32.f64 	%f397, %fd18;
	neg.f32 	%f398, %f397;
	setp.lt.s32 	%p70, %r579, 0;
	selp.f32 	%f867, %f398, %f397, %p70;
$L__BB0_72:
	add.s32 	%r584, %r1054, 1;
	mul.rn.f32 	%f400, %f867, %f867;
	and.b32  	%r585, %r1054, 1;
	setp.eq.b32 	%p72, %r585, 1;
	selp.f32 	%f401, %f867, 0f3F800000, %p72;
	fma.rn.f32 	%f402, %f400, %f401, 0f00000000;
	fma.rn.f32 	%f403, %f400, 0f37CBAC00, 0fBAB607ED;
	selp.f32 	%f404, 0fB94D4153, %f403, %p72;
	selp.f32 	%f405, 0f3C0885E4, 0f3D2AAABB, %p72;
	fma.rn.f32 	%f406, %f404, %f400, %f405;
	selp.f32 	%f407, 0fBE2AAAA8, 0fBEFFFFFF, %p72;
	fma.rn.f32 	%f408, %f406, %f400, %f407;
	fma.rn.f32 	%f409, %f408, %f402, %f401;
	and.b32  	%r586, %r584, 2;
	setp.eq.s32 	%p73, %r586, 0;
	mov.f32 	%f410, 0f00000000;
	sub.f32 	%f411, %f410, %f409;
	selp.f32 	%f78, %f409, %f411, %p73;
	@%p65 bra 	$L__BB0_80;
	setp.neu.f32 	%p74, %f74, 0f7F800000;
	@%p74 bra 	$L__BB0_75;
	mov.f32 	%f414, 0f00000000;
	mul.rn.f32 	%f868, %f72, %f414;
	mov.b32 	%r1058, 0;
	bra.uni 	$L__BB0_80;
$L__BB0_75:
	mov.b32 	%r126, %f72;
	shl.b32 	%r588, %r126, 8;
	or.b32  	%r127, %r588, -2147483648;
	mov.b64 	%rd461, 0;
	mov.b32 	%r1055, 0;
	mov.u64 	%rd459, __cudart_i2opi_f;
	mov.u64 	%rd460, %rd1;
$L__BB0_76:
	.pragma "nounroll";
	ld.global.nc.u32 	%r589, [%rd459];
	mad.wide.u32 	%rd278, %r589, %r127, %rd461;
	shr.u64 	%rd461, %rd278, 32;
	st.local.u32 	[%rd460], %rd278;
	add.s32 	%r1055, %r1055, 1;
	add.s64 	%rd460, %rd460, 4;
	add.s64 	%rd459, %rd459, 4;
	setp.ne.s32 	%p75, %r1055, 6;
	@%p75 bra 	$L__BB0_76;
	shr.u32 	%r590, %r126, 23;
	st.local.u32 	[%rd1+24], %rd461;
	and.b32  	%r130, %r590, 31;
	and.b32  	%r591, %r590, 224;
	add.s32 	%r592, %r591, -128;
	shr.u32 	%r593, %r592, 5;
	mul.wide.u32 	%rd279, %r593, 4;
	sub.s64 	%rd71, %rd1, %rd279;
	ld.local.u32 	%r1056, [%rd71+24];
	ld.local.u32 	%r1057, [%rd71+20];
	setp.eq.s32 	%p76, %r130, 0;
	@%p76 bra 	$L__BB0_79;
	shf.l.wrap.b32 	%r1056, %r1057, %r1056, %r130;
	ld.local.u32 	%r594, [%rd71+16];
	shf.l.wrap.b32 	%r1057, %r594, %r1057, %r130;
$L__BB0_79:
	shr.u32 	%r595, %r1056, 30;
	shf.l.wrap.b32 	%r596, %r1057, %r1056, 2;
	shl.b32 	%r597, %r1057, 2;
	shr.u32 	%r598, %r596, 31;
	add.s32 	%r599, %r598, %r595;
	neg.s32 	%r600, %r599;
	setp.lt.s32 	%p77, %r126, 0;
	selp.b32 	%r1058, %r600, %r599, %p77;
	xor.b32  	%r601, %r596, %r126;
	shr.s32 	%r602, %r596, 31;
	xor.b32  	%r603, %r602, %r596;
	xor.b32  	%r604, %r602, %r597;
	cvt.u64.u32 	%rd280, %r603;
	shl.b64 	%rd281, %rd280, 32;
	cvt.u64.u32 	%rd282, %r604;
	or.b64  	%rd283, %rd281, %rd282;
	cvt.rn.f64.s64 	%fd19, %rd283;
	mul.f64 	%fd20, %fd19, 0d3BF921FB54442D19;
	cvt.rn.f32.f64 	%f412, %fd20;
	neg.f32 	%f413, %f412;
	setp.lt.s32 	%p78, %r601, 0;
	selp.f32 	%f868, %f413, %f412, %p78;
$L__BB0_80:
	mul.rn.f32 	%f415, %f868, %f868;
	and.b32  	%r606, %r1058, 1;
	setp.eq.b32 	%p79, %r606, 1;
	selp.f32 	%f416, 0f3F800000, %f868, %p79;
	fma.rn.f32 	%f417, %f415, %f416, 0f00000000;
	fma.rn.f32 	%f418, %f415, 0f37CBAC00, 0fBAB607ED;
	selp.f32 	%f419, %f418, 0fB94D4153, %p79;
	selp.f32 	%f420, 0f3D2AAABB, 0f3C0885E4, %p79;
	fma.rn.f32 	%f421, %f419, %f415, %f420;
	selp.f32 	%f422, 0fBEFFFFFF, 0fBE2AAAA8, %p79;
	fma.rn.f32 	%f423, %f421, %f415, %f422;
	fma.rn.f32 	%f424, %f423, %f417, %f416;
	and.b32  	%r607, %r1058, 2;
	setp.eq.s32 	%p80, %r607, 0;
	mov.f32 	%f425, 0f00000000;
	sub.f32 	%f426, %f425, %f424;
	selp.f32 	%f427, %f424, %f426, %p80;
	mul.f32 	%f428, %f11, %f78;
	mul.f32 	%f429, %f12, %f427;
	sub.f32 	%f82, %f428, %f429;
	mul.f32 	%f430, %f11, %f427;
	fma.rn.f32 	%f83, %f12, %f78, %f430;
	mul.f32 	%f84, %f9, 0f3F96CBE4;
	mul.f32 	%f85, %f84, %f19;
	mul.f32 	%f431, %f85, 0f3F22F983;
	cvt.rni.s32.f32 	%r1066, %f431;
	cvt.rn.f32.s32 	%f432, %r1066;
	fma.rn.f32 	%f433, %f432, 0fBFC90FDA, %f85;
	fma.rn.f32 	%f434, %f432, 0fB3A22168, %f433;
	fma.rn.f32 	%f870, %f432, 0fA7C234C5, %f434;
	abs.f32 	%f87, %f85;
	setp.ltu.f32 	%p81, %f87, 0f47CE4780;
	mov.u32 	%r1062, %r1066;
	mov.f32 	%f869, %f870;
	@%p81 bra 	$L__BB0_88;
	setp.neu.f32 	%p82, %f87, 0f7F800000;
	@%p82 bra 	$L__BB0_83;
	mov.f32 	%f437, 0f00000000;
	mul.rn.f32 	%f869, %f85, %f437;
	mov.b32 	%r1062, 0;
	bra.uni 	$L__BB0_88;
$L__BB0_83:
	mov.b32 	%r140, %f85;
	mov.b64 	%rd464, 0;
	mov.b32 	%r1059, 0;
	mov.u64 	%rd462, __cudart_i2opi_f;
	shl.b32 	%r610, %r140, 8;
	or.b32  	%r611, %r610, -2147483648;
	mov.u64 	%rd463, %rd1;
$L__BB0_84:
	.pragma "nounroll";
	ld.global.nc.u32 	%r609, [%rd462];
	mad.wide.u32 	%rd286, %r609, %r611, %rd464;
	shr.u64 	%rd464, %rd286, 32;
	st.local.u32 	[%rd463], %rd286;
	add.s32 	%r1059, %r1059, 1;
	add.s64 	%rd463, %rd463, 4;
	add.s64 	%rd462, %rd462, 4;
	setp.ne.s32 	%p83, %r1059, 6;
	@%p83 bra 	$L__BB0_84;
	shr.u32 	%r612, %r140, 23;
	st.local.u32 	[%rd1+24], %rd464;
	and.b32  	%r143, %r612, 31;
	and.b32  	%r613, %r612, 224;
	add.s32 	%r614, %r613, -128;
	shr.u32 	%r615, %r614, 5;
	mul.wide.u32 	%rd287, %r615, 4;
	sub.s64 	%rd78, %rd1, %rd287;
	ld.local.u32 	%r1060, [%rd78+24];
	ld.local.u32 	%r1061, [%rd78+20];
	setp.eq.s32 	%p84, %r143, 0;
	@%p84 bra 	$L__BB0_87;
	shf.l.wrap.b32 	%r1060, %r1061, %r1060, %r143;
	ld.local.u32 	%r616, [%rd78+16];
	shf.l.wrap.b32 	%r1061, %r616, %r1061, %r143;
$L__BB0_87:
	shr.u32 	%r617, %r1060, 30;
	shf.l.wrap.b32 	%r618, %r1061, %r1060, 2;
	shl.b32 	%r619, %r1061, 2;
	shr.u32 	%r620, %r618, 31;
	add.s32 	%r621, %r620, %r617;
	neg.s32 	%r622, %r621;
	setp.lt.s32 	%p85, %r140, 0;
	selp.b32 	%r1062, %r622, %r621, %p85;
	xor.b32  	%r623, %r618, %r140;
	shr.s32 	%r624, %r618, 31;
	xor.b32  	%r625, %r624, %r618;
	xor.b32  	%r626, %r624, %r619;
	cvt.u64.u32 	%rd288, %r625;
	shl.b64 	%rd289, %rd288, 32;
	cvt.u64.u32 	%rd290, %r626;
	or.b64  	%rd291, %rd289, %rd290;
	cvt.rn.f64.s64 	%fd21, %rd291;
	mul.f64 	%fd22, %fd21, 0d3BF921FB54442D19;
	cvt.rn.f32.f64 	%f435, %fd22;
	neg.f32 	%f436, %f435;
	setp.lt.s32 	%p86, %r623, 0;
	selp.f32 	%f869, %f436, %f435, %p86;
$L__BB0_88:
	add.s32 	%r628, %r1062, 1;
	mul.rn.f32 	%f438, %f869, %f869;
	and.b32  	%r629, %r1062, 1;
	setp.eq.b32 	%p88, %r629, 1;
	selp.f32 	%f439, %f869, 0f3F800000, %p88;
	fma.rn.f32 	%f440, %f438, %f439, 0f00000000;
	fma.rn.f32 	%f441, %f438, 0f37CBAC00, 0fBAB607ED;
	selp.f32 	%f442, 0fB94D4153, %f441, %p88;
	selp.f32 	%f443, 0f3C0885E4, 0f3D2AAABB, %p88;
	fma.rn.f32 	%f444, %f442, %f438, %f443;
	selp.f32 	%f445, 0fBE2AAAA8, 0fBEFFFFFF, %p88;
	fma.rn.f32 	%f446, %f444, %f438, %f445;
	fma.rn.f32 	%f447, %f446, %f440, %f439;
	and.b32  	%r630, %r628, 2;
	setp.eq.s32 	%p89, %r630, 0;
	mov.f32 	%f448, 0f00000000;
	sub.f32 	%f449, %f448, %f447;
	selp.f32 	%f91, %f447, %f449, %p89;
	@%p81 bra 	$L__BB0_96;
	setp.neu.f32 	%p90, %f87, 0f7F800000;
	@%p90 bra 	$L__BB0_91;
	mov.f32 	%f452, 0f00000000;
	mul.rn.f32 	%f870, %f85, %f452;
	mov.b32 	%r1066, 0;
	bra.uni 	$L__BB0_96;
$L__BB0_91:
	mov.b32 	%r152, %f85;
	mov.b64 	%rd467, 0;
	mov.b32 	%r1063, 0;
	mov.u64 	%rd465, __cudart_i2opi_f;
	shl.b32 	%r633, %r152, 8;
	or.b32  	%r634, %r633, -2147483648;
	mov.u64 	%rd466, %rd1;
$L__BB0_92:
	.pragma "nounroll";
	ld.global.nc.u32 	%r632, [%rd465];
	mad.wide.u32 	%rd294, %r632, %r634, %rd467;
	shr.u64 	%rd467, %rd294, 32;
	st.local.u32 	[%rd466], %rd294;
	add.s32 	%r1063, %r1063, 1;
	add.s64 	%rd466, %rd466, 4;
	add.s64 	%rd465, %rd465, 4;
	setp.ne.s32 	%p91, %r1063, 6;
	@%p91 bra 	$L__BB0_92;
	shr.u32 	%r635, %r152, 23;
	st.local.u32 	[%rd1+24], %rd467;
	and.b32  	%r155, %r635, 31;
	and.b32  	%r636, %r635, 224;
	add.s32 	%r637, %r636, -128;
	shr.u32 	%r638, %r637, 5;
	mul.wide.u32 	%rd295, %r638, 4;
	sub.s64 	%rd85, %rd1, %rd295;
	ld.local.u32 	%r1064, [%rd85+24];
	ld.local.u32 	%r1065, [%rd85+20];
	setp.eq.s32 	%p92, %r155, 0;
	@%p92 bra 	$L__BB0_95;
	shf.l.wrap.b32 	%r1064, %r1065, %r1064, %r155;
	ld.local.u32 	%r639, [%rd85+16];
	shf.l.wrap.b32 	%r1065, %r639, %r1065, %r155;
$L__BB0_95:
	shr.u32 	%r640, %r1064, 30;
	shf.l.wrap.b32 	%r641, %r1065, %r1064, 2;
	shl.b32 	%r642, %r1065, 2;
	shr.u32 	%r643, %r641, 31;
	add.s32 	%r644, %r643, %r640;
	neg.s32 	%r645, %r644;
	setp.lt.s32 	%p93, %r152, 0;
	selp.b32 	%r1066, %r645, %r644, %p93;
	xor.b32  	%r646, %r641, %r152;
	shr.s32 	%r647, %r641, 31;
	xor.b32  	%r648, %r647, %r641;
	xor.b32  	%r649, %r647, %r642;
	cvt.u64.u32 	%rd296, %r648;
	shl.b64 	%rd297, %rd296, 32;
	cvt.u64.u32 	%rd298, %r649;
	or.b64  	%rd299, %rd297, %rd298;
	cvt.rn.f64.s64 	%fd23, %rd299;
	mul.f64 	%fd24, %fd23, 0d3BF921FB54442D19;
	cvt.rn.f32.f64 	%f450, %fd24;
	neg.f32 	%f451, %f450;
	setp.lt.s32 	%p94, %r646, 0;
	selp.f32 	%f870, %f451, %f450, %p94;
$L__BB0_96:
	mul.rn.f32 	%f453, %f870, %f870;
	and.b32  	%r651, %r1066, 1;
	setp.eq.b32 	%p95, %r651, 1;
	selp.f32 	%f454, 0f3F800000, %f870, %p95;
	fma.rn.f32 	%f455, %f453, %f454, 0f00000000;
	fma.rn.f32 	%f456, %f453, 0f37CBAC00, 0fBAB607ED;
	selp.f32 	%f457, %f456, 0fB94D4153, %p95;
	selp.f32 	%f458, 0f3D2AAABB, 0f3C0885E4, %p95;
	fma.rn.f32 	%f459, %f457, %f453, %f458;
	selp.f32 	%f460, 0fBEFFFFFF, 0fBE2AAAA8, %p95;
	fma.rn.f32 	%f461, %f459, %f453, %f460;
	fma.rn.f32 	%f462, %f461, %f455, %f454;
	and.b32  	%r652, %r1066, 2;
	setp.eq.s32 	%p96, %r652, 0;
	mov.f32 	%f463, 0f00000000;
	sub.f32 	%f464, %f463, %f462;
	selp.f32 	%f465, %f462, %f464, %p96;
	mul.f32 	%f466, %f16, %f91;
	mul.f32 	%f467, %f17, %f465;
	sub.f32 	%f95, %f466, %f467;
	mul.f32 	%f468, %f16, %f465;
	fma.rn.f32 	%f96, %f17, %f91, %f468;
	mul.f32 	%f97, %f9, 0f3FAFEDE0;
	mul.f32 	%f98, %f97, %f19;
	mul.f32 	%f469, %f98, 0f3F22F983;
	cvt.rni.s32.f32 	%r1074, %f469;
	cvt.rn.f32.s32 	%f470, %r1074;
	fma.rn.f32 	%f471, %f470, 0fBFC90FDA, %f98;
	fma.rn.f32 	%f472, %f470, 0fB3A22168, %f471;
	fma.rn.f32 	%f872, %f470, 0fA7C234C5, %f472;
	abs.f32 	%f100, %f98;
	setp.ltu.f32 	%p97, %f100, 0f47CE4780;
	mov.u32 	%r1070, %r1074;
	mov.f32 	%f871, %f872;
	@%p97 bra 	$L__BB0_104;
	setp.neu.f32 	%p98, %f100, 0f7F800000;
	@%p98 bra 	$L__BB0_99;
	mov.f32 	%f475, 0f00000000;
	mul.rn.f32 	%f871, %f98, %f475;
	mov.b32 	%r1070, 0;
	bra.uni 	$L__BB0_104;
$L__BB0_99:
	mov.b32 	%r165, %f98;
	mov.b64 	%rd470, 0;
	mov.b32 	%r1067, 0;
	mov.u64 	%rd468, __cudart_i2opi_f;
	shl.b32 	%r655, %r165, 8;
	or.b32  	%r656, %r655, -2147483648;
	mov.u64 	%rd469, %rd1;
$L__BB0_100:
	.pragma "nounroll";
	ld.global.nc.u32 	%r654, [%rd468];
	mad.wide.u32 	%rd302, %r654, %r656, %rd470;
	shr.u64 	%rd470, %rd302, 32;
	st.local.u32 	[%rd469], %rd302;
	add.s32 	%r1067, %r1067, 1;
	add.s64 	%rd469, %rd469, 4;
	add.s64 	%rd468, %rd468, 4;
	setp.ne.s32 	%p99, %r1067, 6;
	@%p99 bra 	$L__BB0_100;
	shr.u32 	%r657, %r165, 23;
	st.local.u32 	[%rd1+24], %rd470;
	and.b32  	%r168, %r657, 31;
	and.b32  	%r658, %r657, 224;
	add.s32 	%r659, %r658, -128;
	shr.u32 	%r660, %r659, 5;
	mul.wide.u32 	%rd303, %r660, 4;
	sub.s64 	%rd92, %rd1, %rd303;
	ld.local.u32 	%r1068, [%rd92+24];
	ld.local.u32 	%r1069, [%rd92+20];
	setp.eq.s32 	%p100, %r168, 0;
	@%p100 bra 	$L__BB0_103;
	shf.l.wrap.b32 	%r1068, %r1069, %r1068, %r168;
	ld.local.u32 	%r661, [%rd92+16];
	shf.l.wrap.b32 	%r1069, %r661, %r1069, %r168;
$L__BB0_103:
	shr.u32 	%r662, %r1068, 30;
	shf.l.wrap.b32 	%r663, %r1069, %r1068, 2;
	shl.b32 	%r664, %r1069, 2;
	shr.u32 	%r665, %r663, 31;
	add.s32 	%r666, %r665, %r662;
	neg.s32 	%r667, %r666;
	setp.lt.s32 	%p101, %r165, 0;
	selp.b32 	%r1070, %r667, %r666, %p101;
	xor.b32  	%r668, %r663, %r165;
	shr.s32 	%r669, %r663, 31;
	xor.b32  	%r670, %r669, %r663;
	xor.b32  	%r671, %r669, %r664;
	cvt.u64.u32 	%rd304, %r670;
	shl.b64 	%rd305, %rd304, 32;
	cvt.u64.u32 	%rd306, %r671;
	or.b64  	%rd307, %rd305, %rd306;
	cvt.rn.f64.s64 	%fd25, %rd307;
	mul.f64 	%fd26, %fd25, 0d3BF921FB54442D19;
	cvt.rn.f32.f64 	%f473, %fd26;
	neg.f32 	%f474, %f473;
	setp.lt.s32 	%p102, %r668, 0;
	selp.f32 	%f871, %f474, %f473, %p102;
$L__BB0_104:
	add.s32 	%r673, %r1070, 1;
	mul.rn.f32 	%f476, %f871, %f871;
	and.b32  	%r674, %r1070, 1;
	setp.eq.b32 	%p104, %r674, 1;
	selp.f32 	%f477, %f871, 0f3F800000, %p104;
	fma.rn.f32 	%f478, %f476, %f477, 0f00000000;
	fma.rn.f32 	%f479, %f476, 0f37CBAC00, 0fBAB607ED;
	selp.f32 	%f480, 0fB94D4153, %f479, %p104;
	selp.f32 	%f481, 0f3C0885E4, 0f3D2AAABB, %p104;
	fma.rn.f32 	%f482, %f480, %f476, %f481;
	selp.f32 	%f483, 0fBE2AAAA8, 0fBEFFFFFF, %p104;
	fma.rn.f32 	%f484, %f482, %f476, %f483;
	fma.rn.f32 	%f485, %f484, %f478, %f477;
	and.b32  	%r675, %r673, 2;
	setp.eq.s32 	%p105, %r675, 0;
	mov.f32 	%f486, 0f00000000;
	sub.f32 	%f487, %f486, %f485;
	selp.f32 	%f104, %f485, %f487, %p105;
	@%p97 bra 	$L__BB0_112;
	setp.neu.f32 	%p106, %f100, 0f7F800000;
	@%p106 bra 	$L__BB0_107;
	mov.f32 	%f490, 0f00000000;
	mul.rn.f32 	%f872, %f98, %f490;
	mov.b32 	%r1074, 0;
	bra.uni 	$L__BB0_112;
$L__BB0_107:
	mov.b32 	%r177, %f98;
	mov.b64 	%rd473, 0;
	mov.b32 	%r1071, 0;
	mov.u64 	%rd471, __cudart_i2opi_f;
	shl.b32 	%r678, %r177, 8;
	or.b32  	%r679, %r678, -2147483648;
	mov.u64 	%rd472, %rd1;
$L__BB0_108:
	.pragma "nounroll";
	ld.global.nc.u32 	%r677, [%rd471];
	mad.wide.u32 	%rd310, %r677, %r679, %rd473;
	shr.u64 	%rd473, %rd310, 32;
	st.local.u32 	[%rd472], %rd310;
	add.s32 	%r1071, %r1071, 1;
	add.s64 	%rd472, %rd472, 4;
	add.s64 	%rd471, %rd471, 4;
	setp.ne.s32 	%p107, %r1071, 6;
	@%p107 bra 	$L__BB0_108;
	shr.u32 	%r680, %r177, 23;
	st.local.u32 	[%rd1+24], %rd473;
	and.b32  	%r180, %r680, 31;
	and.b32  	%r681, %r680, 224;
	add.s32 	%r682, %r681, -128;
	shr.u32 	%r683, %r682, 5;
	mul.wide.u32 	%rd311, %r683, 4;
	sub.s64 	%rd99, %rd1, %rd311;
	ld.local.u32 	%r1072, [%rd99+24];
	ld.local.u32 	%r1073, [%rd99+20];
	setp.eq.s32 	%p108, %r180, 0;
	@%p108 bra 	$L__BB0_111;
	shf.l.wrap.b32 	%r1072, %r1073, %r1072, %r180;
	ld.local.u32 	%r684, [%rd99+16];
	shf.l.wrap.b32 	%r1073, %r684, %r1073, %r180;
$L__BB0_111:
	shr.u32 	%r685, %r1072, 30;
	shf.l.wrap.b32 	%r686, %r1073, %r1072, 2;
	shl.b32 	%r687, %r1073, 2;
	shr.u32 	%r688, %r686, 31;
	add.s32 	%r689, %r688, %r685;
	neg.s32 	%r690, %r689;
	setp.lt.s32 	%p109, %r177, 0;
	selp.b32 	%r1074, %r690, %r689, %p109;
	xor.b32  	%r691, %r686, %r177;
	shr.s32 	%r692, %r686, 31;
	xor.b32  	%r693, %r692, %r686;
	xor.b32  	%r694, %r692, %r687;
	cvt.u64.u32 	%rd312, %r693;
	shl.b64 	%rd313, %rd312, 32;
	cvt.u64.u32 	%rd314, %r694;
	or.b64  	%rd315, %rd313, %rd314;
	cvt.rn.f64.s64 	%fd27, %rd315;
	mul.f64 	%fd28, %fd27, 0d3BF921FB54442D19;
	cvt.rn.f32.f64 	%f488, %fd28;
	neg.f32 	%f489, %f488;
	setp.lt.s32 	%p110, %r691, 0;
	selp.f32 	%f872, %f489, %f488, %p110;
$L__BB0_112:
	mov.u32 	%r696, _ZZ10kernel_fftE3tmp;
	mul.f32 	%f491, %f9, %f18;
	mul.f32 	%f492, %f15, %f9;
	mul.rn.f32 	%f493, %f872, %f872;
	and.b32  	%r697, %r1074, 1;
	setp.eq.b32 	%p111, %r697, 1;
	selp.f32 	%f494, 0f3F800000, %f872, %p111;
	fma.rn.f32 	%f495, %f493, %f494, 0f00000000;
	fma.rn.f32 	%f496, %f493, 0f37CBAC00, 0fBAB607ED;
	selp.f32 	%f497, %f496, 0fB94D4153, %p111;
	selp.f32 	%f498, 0f3D2AAABB, 0f3C0885E4, %p111;
	fma.rn.f32 	%f499, %f497, %f493, %f498;
	selp.f32 	%f500, 0fBEFFFFFF, 0fBE2AAAA8, %p111;
	fma.rn.f32 	%f501, %f499, %f493, %f500;
	fma.rn.f32 	%f502, %f501, %f495, %f494;
	and.b32  	%r698, %r1074, 2;
	setp.eq.s32 	%p112, %r698, 0;
	mov.f32 	%f503, 0f00000000;
	sub.f32 	%f504, %f503, %f502;
	selp.f32 	%f505, %f502, %f504, %p112;
	mul.f32 	%f506, %f491, %f104;
	mul.f32 	%f507, %f492, %f505;
	sub.f32 	%f508, %f506, %f507;
	mul.f32 	%f509, %f491, %f505;
	fma.rn.f32 	%f510, %f492, %f104, %f509;
	shl.b32 	%r699, %r1, 2;
	and.b32  	%r700, %r699, 4080;
	add.s32 	%r701, %r6, %r700;
	shl.b32 	%r702, %r5, 4;
	add.s32 	%r703, %r701, %r702;
	st.shared.f32 	[%r701], %f1;
	st.shared.f32 	[%r701+20], %f31;
	st.shared.f32 	[%r701+40], %f43;
	st.shared.f32 	[%r701+60], %f56;
	st.shared.f32 	[%r701+80], %f69;
	st.shared.f32 	[%r701+100], %f82;
	st.shared.f32 	[%r701+120], %f95;
	st.shared.f32 	[%r701+140], %f508;
	bar.sync 	0;
	ld.shared.f32 	%f511, [%r703];
	ld.shared.f32 	%f512, [%r703+4];
	ld.shared.f32 	%f513, [%r703+8];
	ld.shared.f32 	%f514, [%r703+12];
	ld.shared.f32 	%f515, [%r703+80];
	ld.shared.f32 	%f516, [%r703+84];
	ld.shared.f32 	%f517, [%r703+88];
	ld.shared.f32 	%f518, [%r703+92];
	bar.sync 	0;
	st.shared.f32 	[%r701], %f5;
	st.shared.f32 	[%r701+20], %f32;
	st.shared.f32 	[%r701+40], %f44;
	st.shared.f32 	[%r701+60], %f57;
	st.shared.f32 	[%r701+80], %f70;
	st.shared.f32 	[%r701+100], %f83;
	st.shared.f32 	[%r701+120], %f96;
	st.shared.f32 	[%r701+140], %f510;
	bar.sync 	0;
	ld.shared.f32 	%f519, [%r703];
	ld.shared.f32 	%f520, [%r703+4];
	ld.shared.f32 	%f521, [%r703+8];
	ld.shared.f32 	%f522, [%r703+12];
	ld.shared.f32 	%f523, [%r703+80];
	ld.shared.f32 	%f524, [%r703+84];
	ld.shared.f32 	%f525, [%r703+88];
	ld.shared.f32 	%f526, [%r703+92];
	bar.sync 	0;
	neg.f32 	%f527, %f522;
	mul.f32 	%f528, %f9, %f527;
	mul.f32 	%f529, %f514, %f9;
	neg.f32 	%f530, %f526;
	mul.f32 	%f531, %f9, %f530;
	mul.f32 	%f532, %f518, %f9;
	shr.u32 	%r704, %r1, 3;
	and.b32  	%r705, %r704, 124;
	add.s32 	%r706, %r705, %r1;
	shl.b32 	%r707, %r706, 2;
	mov.u32 	%r708, _ZZ10kernel_fftE4sMem;
	add.s32 	%r709, %r708, %r707;
	st.shared.f32 	[%r6], %f511;
	st.shared.f32 	[%r6+16], %f515;
	st.shared.f32 	[%r6+32], %f513;
	st.shared.f32 	[%r6+48], %f517;
	st.shared.f32 	[%r6+64], %f512;
	st.shared.f32 	[%r6+80], %f516;
	st.shared.f32 	[%r6+96], %f528;
	st.shared.f32 	[%r6+112], %f531;
	bar.sync 	0;
	ld.shared.f32 	%f533, [%r709];
	ld.shared.f32 	%f534, [%r709+576];
	ld.shared.f32 	%f535, [%r709+1152];
	ld.shared.f32 	%f536, [%r709+1728];
	ld.shared.f32 	%f537, [%r709+2304];
	ld.shared.f32 	%f538, [%r709+2880];
	ld.shared.f32 	%f539, [%r709+3456];
	ld.shared.f32 	%f540, [%r709+4032];
	bar.sync 	0;
	st.shared.f32 	[%r6], %f519;
	st.shared.f32 	[%r6+16], %f523;
	st.shared.f32 	[%r6+32], %f521;
	st.shared.f32 	[%r6+48], %f525;
	st.shared.f32 	[%r6+64], %f520;
	st.shared.f32 	[%r6+80], %f524;
	st.shared.f32 	[%r6+96], %f529;
	st.shared.f32 	[%r6+112], %f532;
	bar.sync 	0;
	ld.shared.f32 	%f541, [%r709];
	ld.shared.f32 	%f542, [%r709+576];
	ld.shared.f32 	%f543, [%r709+1152];
	ld.shared.f32 	%f544, [%r709+1728];
	ld.shared.f32 	%f545, [%r709+2304];
	ld.shared.f32 	%f546, [%r709+2880];
	ld.shared.f32 	%f547, [%r709+3456];
	ld.shared.f32 	%f548, [%r709+4032];
	bar.sync 	0;
	shl.b32 	%r710, %r1, 3;
	add.s32 	%r711, %r696, %r710;
	st.shared.v2.f32 	[%r711], {%f533, %f541};
	st.shared.v2.f32 	[%r711+1024], {%f534, %f542};
	st.shared.v2.f32 	[%r711+2048], {%f535, %f543};
	st.shared.v2.f32 	[%r711+3072], {%f536, %f544};
	st.shared.v2.f32 	[%r711+4096], {%f537, %f545};
	st.shared.v2.f32 	[%r711+5120], {%f538, %f546};
	st.shared.v2.f32 	[%r711+6144], {%f539, %f547};
	st.shared.v2.f32 	[%r711+7168], {%f540, %f548};
	ld.shared.v2.f32 	{%f108, %f109}, [%r711];
	ld.shared.v2.f32 	{%f111, %f110}, [%r711+1024];
	ld.shared.v2.f32 	{%f113, %f112}, [%r711+2048];
	ld.shared.v2.f32 	{%f549, %f550}, [%r711+3072];
	ld.shared.v2.f32 	{%f114, %f115}, [%r711+4096];
	ld.shared.v2.f32 	{%f551, %f552}, [%r711+5120];
	ld.shared.v2.f32 	{%f553, %f554}, [%r711+6144];
	ld.shared.v2.f32 	{%f555, %f556}, [%r711+7168];
	mul.f32 	%f557, %f551, 0f3F3504F3;
	mul.f32 	%f558, %f10, %f552;
	sub.f32 	%f116, %f557, %f558;
	mul.f32 	%f559, %f552, 0f3F3504F3;
	fma.rn.f32 	%f117, %f10, %f551, %f559;
	neg.f32 	%f560, %f554;
	mul.f32 	%f118, %f9, %f560;
	mul.f32 	%f119, %f553, %f9;
	mul.f32 	%f561, %f555, 0fBF3504F3;
	mul.f32 	%f562, %f10, %f556;
	sub.f32 	%f120, %f561, %f562;
	mul.f32 	%f563, %f556, 0fBF3504F3;
	fma.rn.f32 	%f564, %f10, %f555, %f563;
	neg.f32 	%f565, %f550;
	mul.f32 	%f121, %f9, %f565;
	mul.f32 	%f122, %f549, %f9;
	neg.f32 	%f123, %f564;
	cvt.rn.f32.u32 	%f124, %r2;
	mul.f32 	%f125, %f20, %f124;
	mul.f32 	%f566, %f125, 0f3F22F983;
	cvt.rni.s32.f32 	%r1082, %f566;
	cvt.rn.f32.s32 	%f567, %r1082;
	fma.rn.f32 	%f568, %f567, 0fBFC90FDA, %f125;
	fma.rn.f32 	%f569, %f567, 0fB3A22168, %f568;
	fma.rn.f32 	%f874, %f567, 0fA7C234C5, %f569;
	abs.f32 	%f127, %f125;
	setp.ltu.f32 	%p113, %f127, 0f47CE4780;
	mov.u32 	%r1078, %r1082;
	mov.f32 	%f873, %f874;
	@%p113 bra 	$L__BB0_120;
	setp.neu.f32 	%p114, %f127, 0f7F800000;
	@%p114 bra 	$L__BB0_115;
	mov.f32 	%f572, 0f00000000;
	mul.rn.f32 	%f873, %f125, %f572;
	mov.b32 	%r1078, 0;
	bra.uni 	$L__BB0_120;
$L__BB0_115:
	mov.b32 	%r190, %f125;
	mov.b64 	%rd476, 0;
	mov.b32 	%r1075, 0;
	mov.u64 	%rd474, __cudart_i2opi_f;
	shl.b32 	%r714, %r190, 8;
	or.b32  	%r715, %r714, -2147483648;
	mov.u64 	%rd475, %rd1;
$L__BB0_116:
	.pragma "nounroll";
	ld.global.nc.u32 	%r713, [%rd474];
	mad.wide.u32 	%rd318, %r713, %r715, %rd476;
	shr.u64 	%rd476, %rd318, 32;
	st.local.u32 	[%rd475], %rd318;
	add.s32 	%r1075, %r1075, 1;
	add.s64 	%rd475, %rd475, 4;
	add.s64 	%rd474, %rd474, 4;
	setp.ne.s32 	%p115, %r1075, 6;
	@%p115 bra 	$L__BB0_116;
	shr.u32 	%r716, %r190, 23;
	st.local.u32 	[%rd1+24], %rd476;
	and.b32  	%r193, %r716, 31;
	and.b32  	%r717, %r716, 224;
	add.s32 	%r718, %r717, -128;
	shr.u32 	%r719, %r718, 5;
	mul.wide.u32 	%rd319, %r719, 4;
	sub.s64 	%rd106, %rd1, %rd319;
	ld.local.u32 	%r1076, [%rd106+24];
	ld.local.u32 	%r1077, [%rd106+20];
	setp.eq.s32 	%p116, %r193, 0;
	@%p116 bra 	$L__BB0_119;
	shf.l.wrap.b32 	%r1076, %r1077, %r1076, %r193;
	ld.local.u32 	%r720, [%rd106+16];
	shf.l.wrap.b32 	%r1077, %r720, %r1077, %r193;
$L__BB0_119:
	shr.u32 	%r721, %r1076, 30;
	shf.l.wrap.b32 	%r722, %r1077, %r1076, 2;
	shl.b32 	%r723, %r1077, 2;
	shr.u32 	%r724, %r722, 31;
	add.s32 	%r725, %r724, %r721;
	neg.s32 	%r726, %r725;
	setp.lt.s32 	%p117, %r190, 0;
	selp.b32 	%r1078, %r726, %r725, %p117;
	xor.b32  	%r727, %r722, %r190;
	shr.s32 	%r728, %r722, 31;
	xor.b32  	%r729, %r728, %r722;
	xor.b32  	%r730, %r728, %r723;
	cvt.u64.u32 	%rd320, %r729;
	shl.b64 	%rd321, %rd320, 32;
	cvt.u64.u32 	%rd322, %r730;
	or.b64  	%rd323, %rd321, %rd322;
	cvt.rn.f64.s64 	%fd29, %rd323;
	mul.f64 	%fd30, %fd29, 0d3BF921FB54442D19;
	cvt.rn.f32.f64 	%f570, %fd30;
	neg.f32 	%f571, %f570;
	setp.lt.s32 	%p118, %r727, 0;
	selp.f32 	%f873, %f571, %f570, %p118;
$L__BB0_120:
	add.s32 	%r732, %r1078, 1;
	mul.rn.f32 	%f573, %f873, %f873;
	and.b32  	%r733, %r1078, 1;
	setp.eq.b32 	%p120, %r733, 1;
	selp.f32 	%f574, %f873, 0f3F800000, %p120;
	fma.rn.f32 	%f575, %f573, %f574, 0f00000000;
	fma.rn.f32 	%f576, %f573, 0f37CBAC00, 0fBAB607ED;
	selp.f32 	%f577, 0fB94D4153, %f576, %p120;
	selp.f32 	%f578, 0f3C0885E4, 0f3D2AAABB, %p120;
	fma.rn.f32 	%f579, %f577, %f573, %f578;
	selp.f32 	%f580, 0fBE2AAAA8, 0fBEFFFFFF, %p120;
	fma.rn.f32 	%f581, %f579, %f573, %f580;
	fma.rn.f32 	%f582, %f581, %f575, %f574;
	and.b32  	%r734, %r732, 2;
	setp.eq.s32 	%p121, %r734, 0;
	mov.f32 	%f583, 0f00000000;
	sub.f32 	%f584, %f583, %f582;
	selp.f32 	%f131, %f582, %f584, %p121;
	@%p113 bra 	$L__BB0_128;
	setp.neu.f32 	%p122, %f127, 0f7F800000;
	@%p122 bra 	$L__BB0_123;
	mov.f32 	%f587, 0f00000000;
	mul.rn.f32 	%f874, %f125, %f587;
	mov.b32 	%r1082, 0;
	bra.uni 	$L__BB0_128;
$L__BB0_123:
	mov.b32 	%r202, %f125;
	shl.b32 	%r736, %r202, 8;
	or.b32  	%r203, %r736, -2147483648;
	mov.b64 	%rd479, 0;
	mov.b32 	%r1079, 0;
	mov.u64 	%rd477, __cudart_i2opi_f;
	mov.u64 	%rd478, %rd1;
$L__BB0_124:
	.pragma "nounroll";
	ld.global.nc.u32 	%r737, [%rd477];
	mad.wide.u32 	%rd326, %r737, %r203, %rd479;
	shr.u64 	%rd479, %rd326, 32;
	st.local.u32 	[%rd478], %rd326;
	add.s32 	%r1079, %r1079, 1;
	add.s64 	%rd478, %rd478, 4;
	add.s64 	%rd477, %rd477, 4;
	setp.ne.s32 	%p123, %r1079, 6;
	@%p123 bra 	$L__BB0_124;
	shr.u32 	%r738, %r202, 23;
	st.local.u32 	[%rd1+24], %rd479;
	and.b32  	%r206, %r738, 31;
	and.b32  	%r739, %r738, 224;
	add.s32 	%r740, %r739, -128;
	shr.u32 	%r741, %r740, 5;
	mul.wide.u32 	%rd327, %r741, 4;
	sub.s64 	%rd113, %rd1, %rd327;
	ld.local.u32 	%r1080, [%rd113+24];
	ld.local.u32 	%r1081, [%rd113+20];
	setp.eq.s32 	%p124, %r206, 0;
	@%p124 bra 	$L__BB0_127;
	shf.l.wrap.b32 	%r1080, %r1081, %r1080, %r206;
	ld.local.u32 	%r742, [%rd113+16];
	shf.l.wrap.b32 	%r1081, %r742, %r1081, %r206;
$L__BB0_127:
	shr.u32 	%r743, %r1080, 30;
	shf.l.wrap.b32 	%r744, %r1081, %r1080, 2;
	shl.b32 	%r745, %r1081, 2;
	shr.u32 	%r746, %r744, 31;
	add.s32 	%r747, %r746, %r743;
	neg.s32 	%r748, %r747;
	setp.lt.s32 	%p125, %r202, 0;
	selp.b32 	%r1082, %r748, %r747, %p125;
	xor.b32  	%r749, %r744, %r202;
	shr.s32 	%r750, %r744, 31;
	xor.b32  	%r751, %r750, %r744;
	xor.b32  	%r752, %r750, %r745;
	cvt.u64.u32 	%rd328, %r751;
	shl.b64 	%rd329, %rd328, 32;
	cvt.u64.u32 	%rd330, %r752;
	or.b64  	%rd331, %rd329, %rd330;
	cvt.rn.f64.s64 	%fd31, %rd331;
	mul.f64 	%fd32, %fd31, 0d3BF921FB54442D19;
	cvt.rn.f32.f64 	%f585, %fd32;
	neg.f32 	%f586, %f585;
	setp.lt.s32 	%p126, %r749, 0;
	selp.f32 	%f874, %f586, %f585, %p126;
$L__BB0_128:
	mul.rn.f32 	%f588, %f874, %f874;
	and.b32  	%r754, %r1082, 1;
	setp.eq.b32 	%p127, %r754, 1;
	selp.f32 	%f589, 0f3F800000, %f874, %p127;
	fma.rn.f32 	%f590, %f588, %f589, 0f00000000;
	fma.rn.f32 	%f591, %f588, 0f37CBAC00, 0fBAB607ED;
	selp.f32 	%f592, %f591, 0fB94D4153, %p127;
	selp.f32 	%f593, 0f3D2AAABB, 0f3C0885E4, %p127;
	fma.rn.f32 	%f594, %f592, %f588, %f593;
	selp.f32 	%f595, 0fBEFFFFFF, 0fBE2AAAA8, %p127;
	fma.rn.f32 	%f596, %f594, %f588, %f595;
	fma.rn.f32 	%f597, %f596, %f590, %f589;
	and.b32  	%r755, %r1082, 2;
	setp.eq.s32 	%p128, %r755, 0;
	mov.f32 	%f598, 0f00000000;
	sub.f32 	%f599, %f598, %f597;
	selp.f32 	%f600, %f597, %f599, %p128;
	mul.f32 	%f601, %f114, %f131;
	mul.f32 	%f602, %f115, %f600;
	sub.f32 	%f135, %f601, %f602;
	mul.f32 	%f603, %f114, %f600;
	fma.rn.f32 	%f136, %f115, %f131, %f603;
	mul.f32 	%f604, %f9, 0f3EC90FDB;
	mul.f32 	%f137, %f604, %f124;
	mul.f32 	%f605, %f137, 0f3F22F983;
	cvt.rni.s32.f32 	%r1090, %f605;
	cvt.rn.f32.s32 	%f606, %r1090;
	fma.rn.f32 	%f607, %f606, 0fBFC90FDA, %f137;
	fma.rn.f32 	%f608, %f606, 0fB3A22168, %f607;
	fma.rn.f32 	%f876, %f606, 0fA7C234C5, %f608;
	abs.f32 	%f139, %f137;
	setp.ltu.f32 	%p129, %f139, 0f47CE4780;
	mov.u32 	%r1086, %r1090;
	mov.f32 	%f875, %f876;
	@%p129 bra 	$L__BB0_136;
	setp.neu.f32 	%p130, %f139, 0f7F800000;
	@%p130 bra 	$L__BB0_131;
	mov.f32 	%f611, 0f00000000;
	mul.rn.f32 	%f875, %f137, %f611;
	mov.b32 	%r1086, 0;
	bra.uni 	$L__BB0_136;
$L__BB0_131:
	mov.b32 	%r216, %f137;
	shl.b32 	%r757, %r216, 8;
	or.b32  	%r217, %r757, -2147483648;
	mov.b64 	%rd482, 0;
	mov.b32 	%r1083, 0;
	mov.u64 	%rd480, __cudart_i2opi_f;
	mov.u64 	%rd481, %rd1;
$L__BB0_132:
	.pragma "nounroll";
	ld.global.nc.u32 	%r758, [%rd480];
	mad.wide.u32 	%rd334, %r758, %r217, %rd482;
	shr.u64 	%rd482, %rd334, 32;
	st.local.u32 	[%rd481], %rd334;
	add.s32 	%r1083, %r1083, 1;
	add.s64 	%rd481, %rd481, 4;
	add.s64 	%rd480, %rd480, 4;
	setp.ne.s32 	%p131, %r1083, 6;
	@%p131 bra 	$L__BB0_132;
	shr.u32 	%r759, %r216, 23;
	st.local.u32 	[%rd1+24], %rd482;
	and.b32  	%r220, %r759, 31;
	and.b32  	%r760, %r759, 224;
	add.s32 	%r761, %r760, -128;
	shr.u32 	%r762, %r761, 5;
	mul.wide.u32 	%rd335, %r762, 4;
	sub.s64 	%rd120, %rd1, %rd335;
	ld.local.u32 	%r1084, [%rd120+24];
	ld.local.u32 	%r1085, [%rd120+20];
	setp.eq.s32 	%p132, %r220, 0;
	@%p132 bra 	$L__BB0_135;
	shf.l.wrap.b32 	%r1084, %r1085, %r1084, %r220;
	ld.local.u32 	%r763, [%rd120+16];
	shf.l.wrap.b32 	%r1085, %r763, %r1085, %r220;
$L__BB0_135:
	shr.u32 	%r764, %r1084, 30;
	shf.l.wrap.b32 	%r765, %r1085, %r1084, 2;
	shl.b32 	%r766, %r1085, 2;
	shr.u32 	%r767, %r765, 31;
	add.s32 	%r768, %r767, %r764;
	neg.s32 	%r769, %r768;
	setp.lt.s32 	%p133, %r216, 0;
	selp.b32 	%r1086, %r769, %r768, %p133;
	xor.b32  	%r770, %r765, %r216;
	shr.s32 	%r771, %r765, 31;
	xor.b32  	%r772, %r771, %r765;
	xor.b32  	%r773, %r771, %r766;
	cvt.u64.u32 	%rd336, %r772;
	shl.b64 	%rd337, %rd336, 32;
	cvt.u64.u32 	%rd338, %r773;
	or.b64  	%rd339, %rd337, %rd338;
	cvt.rn.f64.s64 	%fd33, %rd339;
	mul.f64 	%fd34, %fd33, 0d3BF921FB54442D19;
	cvt.rn.f32.f64 	%f609, %fd34;
	neg.f32 	%f610, %f609;
	setp.lt.s32 	%p134, %r770, 0;
	selp.f32 	%f875, %f610, %f609, %p134;
$L__BB0_136:
	add.s32 	%r775, %r1086, 1;
	mul.rn.f32 	%f612, %f875, %f875;
	and.b32  	%r776, %r1086, 1;
	setp.eq.b32 	%p136, %r776, 1;
	selp.f32 	%f613, %f875, 0f3F800000, %p136;
	fma.rn.f32 	%f614, %f612, %f613, 0f00000000;
	fma.rn.f32 	%f615, %f612, 0f37CBAC00, 0fBAB607ED;
	selp.f32 	%f616, 0fB94D4153, %f615, %p136;
	selp.f32 	%f617, 0f3C0885E4, 0f3D2AAABB, %p136;
	fma.rn.f32 	%f618, %f616, %f612, %f617;
	selp.f32 	%f619, 0fBE2AAAA8, 0fBEFFFFFF, %p136;
	fma.rn.f32 	%f620, %f618, %f612, %f619;
	fma.rn.f32 	%f621, %f620, %f614, %f613;
	and.b32  	%r777, %r775, 2;
	setp.eq.s32 	%p137, %r777, 0;
	mov.f32 	%f622, 0f00000000;
	sub.f32 	%f623, %f622, %f621;
	selp.f32 	%f143, %f621, %f623, %p137;
	@%p129 bra 	$L__BB0_144;
	setp.neu.f32 	%p138, %f139, 0f7F800000;
	@%p138 bra 	$L__BB0_139;
	mov.f32 	%f626, 0f00000000;
	mul.rn.f32 	%f876, %f137, %f626;
	mov.b32 	%r1090, 0;
	bra.uni 	$L__BB0_144;
$L__BB0_139:
	mov.b32 	%r229, %f137;
	shl.b32 	%r779, %r229, 8;
	or.b32  	%r230, %r779, -2147483648;
	mov.b64 	%rd485, 0;
	mov.b32 	%r1087, 0;
	mov.u64 	%rd483, __cudart_i2opi_f;
	mov.u64 	%rd484, %rd1;
$L__BB0_140:
	.pragma "nounroll";
	ld.global.nc.u32 	%r780, [%rd483];
	mad.wide.u32 	%rd342, %r780, %r230, %rd485;
	shr.u64 	%rd485, %rd342, 32;
	st.local.u32 	[%rd484], %rd342;
	add.s32 	%r1087, %r1087, 1;
	add.s64 	%rd484, %rd484, 4;
	add.s64 	%rd483, %rd483, 4;
	setp.ne.s32 	%p139, %r1087, 6;
	@%p139 bra 	$L__BB0_140;
	shr.u32 	%r781, %r229, 23;
	st.local.u32 	[%rd1+24], %rd485;
	and.b32  	%r233, %r781, 31;
	and.b32  	%r782, %r781, 224;
	add.s32 	%r783, %r782, -128;
	shr.u32 	%r784, %r783, 5;
	mul.wide.u32 	%rd343, %r784, 4;
	sub.s64 	%rd127, %rd1, %rd343;
	ld.local.u32 	%r1088, [%rd127+24];
	ld.local.u32 	%r1089, [%rd127+20];
	setp.eq.s32 	%p140, %r233, 0;
	@%p140 bra 	$L__BB0_143;
	shf.l.wrap.b32 	%r1088, %r1089, %r1088, %r233;
	ld.local.u32 	%r785, [%rd127+16];
	shf.l.wrap.b32 	%r1089, %r785, %r1089, %r233;
$L__BB0_143:
	shr.u32 	%r786, %r1088, 30;
	shf.l.wrap.b32 	%r787, %r1089, %r1088, 2;
	shl.b32 	%r788, %r1089, 2;
	shr.u32 	%r789, %r787, 31;
	add.s32 	%r790, %r789, %r786;
	neg.s32 	%r791, %r790;
	setp.lt.s32 	%p141, %r229, 0;
	selp.b32 	%r1090, %r791, %r790, %p141;
	xor.b32  	%r792, %r787, %r229;
	shr.s32 	%r793, %r787, 31;
	xor.b32  	%r794, %r793, %r787;
	xor.b32  	%r795, %r793, %r788;
	cvt.u64.u32 	%rd344, %r794;
	shl.b64 	%rd345, %rd344, 32;
	cvt.u64.u32 	%rd346, %r795;
	or.b64  	%rd347, %rd345, %rd346;
	cvt.rn.f64.s64 	%fd35, %rd347;
	mul.f64 	%fd36, %fd35, 0d3BF921FB54442D19;
	cvt.rn.f32.f64 	%f624, %fd36;
	neg.f32 	%f625, %f624;
	setp.lt.s32 	%p142, %r792, 0;
	selp.f32 	%f876, %f625, %f624, %p142;
$L__BB0_144:
	mul.rn.f32 	%f627, %f876, %f876;
	and.b32  	%r797, %r1090, 1;
	setp.eq.b32 	%p143, %r797, 1;
	selp.f32 	%f628, 0f3F800000, %f876, %p143;
	fma.rn.f32 	%f629, %f627, %f628, 0f00000000;
	fma.rn.f32 	%f630, %f627, 0f37CBAC00, 0fBAB607ED;
	selp.f32 	%f631, %f630, 0fB94D4153, %p143;
	selp.f32 	%f632, 0f3D2AAABB, 0f3C0885E4, %p143;
	fma.rn.f32 	%f633, %f631, %f627, %f632;
	selp.f32 	%f634, 0fBEFFFFFF, 0fBE2AAAA8, %p143;
	fma.rn.f32 	%f635, %f633, %f627, %f634;
	fma.rn.f32 	%f636, %f635, %f629, %f628;
	and.b32  	%r798, %r1090, 2;
	setp.eq.s32 	%p144, %r798, 0;
	mov.f32 	%f637, 0f00000000;
	sub.f32 	%f638, %f637, %f636;
	selp.f32 	%f639, %f636, %f638, %p144;
	mul.f32 	%f640, %f113, %f143;
	mul.f32 	%f641, %f112, %f639;
	sub.f32 	%f147, %f640, %f641;
	mul.f32 	%f642, %f113, %f639;
	fma.rn.f32 	%f148, %f112, %f143, %f642;
	mul.f32 	%f149, %f45, %f124;
	mul.f32 	%f643, %f149, 0f3F22F983;
	cvt.rni.s32.f32 	%r1098, %f643;
	cvt.rn.f32.s32 	%f644, %r1098;
	fma.rn.f32 	%f645, %f644, 0fBFC90FDA, %f149;
	fma.rn.f32 	%f646, %f644, 0fB3A22168, %f645;
	fma.rn.f32 	%f878, %f644, 0fA7C234C5, %f646;
	abs.f32 	%f151, %f149;
	setp.ltu.f32 	%p145, %f151, 0f47CE4780;
	mov.u32 	%r1094, %r1098;
	mov.f32 	%f877, %f878;
	@%p145 bra 	$L__BB0_152;
	setp.neu.f32 	%p146, %f151, 0f7F800000;
	@%p146 bra 	$L__BB0_147;
	mov.f32 	%f649, 0f00000000;
	mul.rn.f32 	%f877, %f149, %f649;
	mov.b32 	%r1094, 0;
	bra.uni 	$L__BB0_152;
$L__BB0_147:
	mov.b32 	%r243, %f149;
	shl.b32 	%r800, %r243, 8;
	or.b32  	%r244, %r800, -2147483648;
	mov.b64 	%rd488, 0;
	mov.b32 	%r1091, 0;
	mov.u64 	%rd486, __cudart_i2opi_f;
	mov.u64 	%rd487, %rd1;
$L__BB0_148:
	.pragma "nounroll";
	ld.global.nc.u32 	%r801, [%rd486];
	mad.wide.u32 	%rd350, %r801, %r244, %rd488;
	shr.u64 	%rd488, %rd350, 32;
	st.local.u32 	[%rd487], %rd350;
	add.s32 	%r1091, %r1091, 1;
	add.s64 	%rd487, %rd487, 4;
	add.s64 	%rd486, %rd486, 4;
	setp.ne.s32 	%p147, %r1091, 6;
	@%p147 bra 	$L__BB0_148;
	shr.u32 	%r802, %r243, 23;
	st.local.u32 	[%rd1+24], %rd488;
	and.b32  	%r247, %r802, 31;
	and.b32  	%r803, %r802, 224;
	add.s32 	%r804, %r803, -128;
	shr.u32 	%r805, %r804, 5;
	mul.wide.u32 	%rd351, %r805, 4;
	sub.s64 	%rd134, %rd1, %rd351;
	ld.local.u32 	%r1092, [%rd134+24];
	ld.local.u32 	%r1093, [%rd134+20];
	setp.eq.s32 	%p148, %r247, 0;
	@%p148 bra 	$L__BB0_151;
	shf.l.wrap.b32 	%r1092, %r1093, %r1092, %r247;
	ld.local.u32 	%r806, [%rd134+16];
	shf.l.wrap.b32 	%r1093, %r806, %r1093, %r247;
$L__BB0_151:
	shr.u32 	%r807, %r1092, 30;
	shf.l.wrap.b32 	%r808, %r1093, %r1092, 2;
	shl.b32 	%r809, %r1093, 2;
	shr.u32 	%r810, %r808, 31;
	add.s32 	%r811, %r810, %r807;
	neg.s32 	%r812, %r811;
	setp.lt.s32 	%p149, %r243, 0;
	selp.b32 	%r1094, %r812, %r811, %p149;
	xor.b32  	%r813, %r808, %r243;
	shr.s32 	%r814, %r808, 31;
	xor.b32  	%r815, %r814, %r808;
	xor.b32  	%r816, %r814, %r809;
	cvt.u64.u32 	%rd352, %r815;
	shl.b64 	%rd353, %rd352, 32;
	cvt.u64.u32 	%rd354, %r816;
	or.b64  	%rd355, %rd353, %rd354;
	cvt.rn.f64.s64 	%fd37, %rd355;
	mul.f64 	%fd38, %fd37, 0d3BF921FB54442D19;
	cvt.rn.f32.f64 	%f647, %fd38;
	neg.f32 	%f648, %f647;
	setp.lt.s32 	%p150, %r813, 0;
	selp.f32 	%f877, %f648, %f647, %p150;
$L__BB0_152:
	add.s32 	%r818, %r1094, 1;
	mul.rn.f32 	%f650, %f877, %f877;
	and.b32  	%r819, %r1094, 1;
	setp.eq.b32 	%p152, %r819, 1;
	selp.f32 	%f651, %f877, 0f3F800000, %p152;
	fma.rn.f32 	%f652, %f650, %f651, 0f00000000;
	fma.rn.f32 	%f653, %f650, 0f37CBAC00, 0fBAB607ED;
	selp.f32 	%f654, 0fB94D4153, %f653, %p152;
	selp.f32 	%f655, 0f3C0885E4, 0f3D2AAABB, %p152;
	fma.rn.f32 	%f656, %f654, %f650, %f655;
	selp.f32 	%f657, 0fBE2AAAA8, 0fBEFFFFFF, %p152;
	fma.rn.f32 	%f658, %f656, %f650, %f657;
	fma.rn.f32 	%f659, %f658, %f652, %f651;
	and.b32  	%r820, %r818, 2;
	setp.eq.s32 	%p153, %r820, 0;
	mov.f32 	%f660, 0f00000000;
	sub.f32 	%f661, %f660, %f659;
	selp.f32 	%f155, %f659, %f661, %p153;
	@%p145 bra 	$L__BB0_160;
	setp.neu.f32 	%p154, %f151, 0f7F800000;
	@%p154 bra 	$L__BB0_155;
	mov.f32 	%f664, 0f00000000;
	mul.rn.f32 	%f878, %f149, %f664;
	mov.b32 	%r1098, 0;
	bra.uni 	$L__BB0_160;
$L__BB0_155:
	mov.b32 	%r256, %f149;
	shl.b32 	%r822, %r256, 8;
	or.b32  	%r257, %r822, -2147483648;
	mov.b64 	%rd491, 0;
	mov.b32 	%r1095, 0;
	mov.u64 	%rd489, __cudart_i2opi_f;
	mov.u64 	%rd490, %rd1;
$L__BB0_156:
	.pragma "nounroll";
	ld.global.nc.u32 	%r823, [%rd489];
	mad.wide.u32 	%rd358, %r823, %r257, %rd491;
	shr.u64 	%rd491, %rd358, 32;
	st.local.u32 	[%rd490], %rd358;
	add.s32 	%r1095, %r1095, 1;
	add.s64 	%rd490, %rd490, 4;
	add.s64 	%rd489, %rd489, 4;
	setp.ne.s32 	%p155, %r1095, 6;
	@%p155 bra 	$L__BB0_156;
	shr.u32 	%r824, %r256, 23;
	st.local.u32 	[%rd1+24], %rd491;
	and.b32  	%r260, %r824, 31;
	and.b32  	%r825, %r824, 224;
	add.s32 	%r826, %r825, -128;
	shr.u32 	%r827, %r826, 5;
	mul.wide.u32 	%rd359, %r827, 4;
	sub.s64 	%rd141, %rd1, %rd359;
	ld.local.u32 	%r1096, [%rd141+24];
	ld.local.u32 	%r1097, [%rd141+20];
	setp.eq.s32 	%p156, %r260, 0;
	@%p156 bra 	$L__BB0_159;
	shf.l.wrap.b32 	%r1096, %r1097, %r1096, %r260;
	ld.local.u32 	%r828, [%rd141+16];
	shf.l.wrap.b32 	%r1097, %r828, %r1097, %r260;
$L__BB0_159:
	shr.u32 	%r829, %r1096, 30;
	shf.l.wrap.b32 	%r830, %r1097, %r1096, 2;
	shl.b32 	%r831, %r1097, 2;
	shr.u32 	%r832, %r830, 31;
	add.s32 	%r833, %r832, %r829;
	neg.s32 	%r834, %r833;
	setp.lt.s32 	%p157, %r256, 0;
	selp.b32 	%r1098, %r834, %r833, %p157;
	xor.b32  	%r835, %r830, %r256;
	shr.s32 	%r836, %r830, 31;
	xor.b32  	%r837, %r836, %r830;
	xor.b32  	%r838, %r836, %r831;
	cvt.u64.u32 	%rd360, %r837;
	shl.b64 	%rd361, %rd360, 32;
	cvt.u64.u32 	%rd362, %r838;
	or.b64  	%rd363, %rd361, %rd362;
	cvt.rn.f64.s64 	%fd39, %rd363;
	mul.f64 	%fd40, %fd39, 0d3BF921FB54442D19;
	cvt.rn.f32.f64 	%f662, %fd40;
	neg.f32 	%f663, %f662;
	setp.lt.s32 	%p158, %r835, 0;
	selp.f32 	%f878, %f663, %f662, %p158;
$L__BB0_160:
	mul.rn.f32 	%f665, %f878, %f878;
	and.b32  	%r840, %r1098, 1;
	setp.eq.b32 	%p159, %r840, 1;
	selp.f32 	%f666, 0f3F800000, %f878, %p159;
	fma.rn.f32 	%f667, %f665, %f666, 0f00000000;
	fma.rn.f32 	%f668, %f665, 0f37CBAC00, 0fBAB607ED;
	selp.f32 	%f669, %f668, 0fB94D4153, %p159;
	selp.f32 	%f670, 0f3D2AAABB, 0f3C0885E4, %p159;
	fma.rn.f32 	%f671, %f669, %f665, %f670;
	selp.f32 	%f672, 0fBEFFFFFF, 0fBE2AAAA8, %p159;
	fma.rn.f32 	%f673, %f671, %f665, %f672;
	fma.rn.f32 	%f674, %f673, %f667, %f666;
	and.b32  	%r841, %r1098, 2;
	setp.eq.s32 	%p160, %r841, 0;
	mov.f32 	%f675, 0f00000000;
	sub.f32 	%f676, %f675, %f674;
	selp.f32 	%f677, %f674, %f676, %p160;
	mul.f32 	%f678, %f118, %f155;
	mul.f32 	%f679, %f119, %f677;
	sub.f32 	%f159, %f678, %f679;
	mul.f32 	%f680, %f118, %f677;
	fma.rn.f32 	%f160, %f119, %f155, %f680;
	mul.f32 	%f161, %f58, %f124;
	mul.f32 	%f681, %f161, 0f3F22F983;
	cvt.rni.s32.f32 	%r1106, %f681;
	cvt.rn.f32.s32 	%f682, %r1106;
	fma.rn.f32 	%f683, %f682, 0fBFC90FDA, %f161;
	fma.rn.f32 	%f684, %f682, 0fB3A22168, %f683;
	fma.rn.f32 	%f880, %f682, 0fA7C234C5, %f684;
	abs.f32 	%f163, %f161;
	setp.ltu.f32 	%p161, %f163, 0f47CE4780;
	mov.u32 	%r1102, %r1106;
	mov.f32 	%f879, %f880;
	@%p161 bra 	$L__BB0_168;
	setp.neu.f32 	%p162, %f163, 0f7F800000;
	@%p162 bra 	$L__BB0_163;
	mov.f32 	%f687, 0f00000000;
	mul.rn.f32 	%f879, %f161, %f687;
	mov.b32 	%r1102, 0;
	bra.uni 	$L__BB0_168;
$L__BB0_163:
	mov.b32 	%r270, %f161;
	shl.b32 	%r843, %r270, 8;
	or.b32  	%r271, %r843, -2147483648;
	mov.b64 	%rd494, 0;
	mov.b32 	%r1099, 0;
	mov.u64 	%rd492, __cudart_i2opi_f;
	mov.u64 	%rd493, %rd1;
$L__BB0_164:
	.pragma "nounroll";
	ld.global.nc.u32 	%r844, [%rd492];
	mad.wide.u32 	%rd366, %r844, %r271, %rd494;
	shr.u64 	%rd494, %rd366, 32;
	st.local.u32 	[%rd493], %rd366;
	add.s32 	%r1099, %r1099, 1;
	add.s64 	%rd493, %rd493, 4;
	add.s64 	%rd492, %rd492, 4;
	setp.ne.s32 	%p163, %r1099, 6;
	@%p163 bra 	$L__BB0_164;
	shr.u32 	%r845, %r270, 23;
	st.local.u32 	[%rd1+24], %rd494;
	and.b32  	%r274, %r845, 31;
	and.b32  	%r846, %r845, 224;
	add.s32 	%r847, %r846, -128;
	shr.u32 	%r848, %r847, 5;
	mul.wide.u32 	%rd367, %r848, 4;
	sub.s64 	%rd148, %rd1, %rd367;
	ld.local.u32 	%r1100, [%rd148+24];
	ld.local.u32 	%r1101, [%rd148+20];
	setp.eq.s32 	%p164, %r274, 0;
	@%p164 bra 	$L__BB0_167;
	shf.l.wrap.b32 	%r1100, %r1101, %r1100, %r274;
	ld.local.u32 	%r849, [%rd148+16];
	shf.l.wrap.b32 	%r1101, %r849, %r1101, %r274;
$L__BB0_167:
	shr.u32 	%r850, %r1100, 30;
	shf.l.wrap.b32 	%r851, %r1101, %r1100, 2;
	shl.b32 	%r852, %r1101, 2;
	shr.u32 	%r853, %r851, 31;
	add.s32 	%r854, %r853, %r850;
	neg.s32 	%r855, %r854;
	setp.lt.s32 	%p165, %r270, 0;
	selp.b32 	%r1102, %r855, %r854, %p165;
	xor.b32  	%r856, %r851, %r270;
	shr.s32 	%r857, %r851, 31;
	xor.b32  	%r858, %r857, %r851;
	xor.b32  	%r859, %r857, %r852;
	cvt.u64.u32 	%rd368, %r858;
	shl.b64 	%rd369, %rd368, 32;
	cvt.u64.u32 	%rd370, %r859;
	or.b64  	%rd371, %rd369, %rd370;
	cvt.rn.f64.s64 	%fd41, %rd371;
	mul.f64 	%fd42, %fd41, 0d3BF921FB54442D19;
	cvt.rn.f32.f64 	%f685, %fd42;
	neg.f32 	%f686, %f685;
	setp.lt.s32 	%p166, %r856, 0;
	selp.f32 	%f879, %f686, %f685, %p166;
$L__BB0_168:
	setp.ltu.f32 	%p167, %f163, 0f47CE4780;
	add.s32 	%r861, %r1102, 1;
	mul.rn.f32 	%f688, %f879, %f879;
	and.b32  	%r862, %r1102, 1;
	setp.eq.b32 	%p168, %r862, 1;
	selp.f32 	%f689, %f879, 0f3F800000, %p168;
	fma.rn.f32 	%f690, %f688, %f689, 0f00000000;
	fma.rn.f32 	%f691, %f688, 0f37CBAC00, 0fBAB607ED;
	selp.f32 	%f692, 0fB94D4153, %f691, %p168;
	selp.f32 	%f693, 0f3C0885E4, 0f3D2AAABB, %p168;
	fma.rn.f32 	%f694, %f692, %f688, %f693;
	selp.f32 	%f695, 0fBE2AAAA8, 0fBEFFFFFF, %p168;
	fma.rn.f32 	%f696, %f694, %f688, %f695;
	fma.rn.f32 	%f697, %f696, %f690, %f689;
	and.b32  	%r863, %r861, 2;
	setp.eq.s32 	%p169, %r863, 0;
	mov.f32 	%f698, 0f00000000;
	sub.f32 	%f699, %f698, %f697;
	selp.f32 	%f167, %f697, %f699, %p169;
	@%p167 bra 	$L__BB0_176;
	setp.neu.f32 	%p170, %f163, 0f7F800000;
	@%p170 bra 	$L__BB0_171;
	mov.f32 	%f702, 0f00000000;
	mul.rn.f32 	%f880, %f161, %f702;
	mov.b32 	%r1106, 0;
	bra.uni 	$L__BB0_176;
$L__BB0_171:
	mov.b32 	%r283, %f161;
	shl.b32 	%r865, %r283, 8;
	or.b32  	%r284, %r865, -2147483648;
	mov.b64 	%rd497, 0;
	mov.b32 	%r1103, 0;
	mov.u64 	%rd495, __cudart_i2opi_f;
	mov.u64 	%rd496, %rd1;
$L__BB0_172:
	.pragma "nounroll";
	ld.global.nc.u32 	%r866, [%rd495];
	mad.wide.u32 	%rd374, %r866, %r284, %rd497;
	shr.u64 	%rd497, %rd374, 32;
	st.local.u32 	[%rd496], %rd374;
	add.s32 	%r1103, %r1103, 1;
	add.s64 	%rd496, %rd496, 4;
	add.s64 	%rd495, %rd495, 4;
	setp.ne.s32 	%p171, %r1103, 6;
	@%p171 bra 	$L__BB0_172;
	shr.u32 	%r867, %r283, 23;
	st.local.u32 	[%rd1+24], %rd497;
	and.b32  	%r287, %r867, 31;
	and.b32  	%r868, %r867, 224;
	add.s32 	%r869, %r868, -128;
	shr.u32 	%r870, %r869, 5;
	mul.wide.u32 	%rd375, %r870, 4;
	sub.s64 	%rd155, %rd1, %rd375;
	ld.local.u32 	%r1104, [%rd155+24];
	ld.local.u32 	%r1105, [%rd155+20];
	setp.eq.s32 	%p172, %r287, 0;
	@%p172 bra 	$L__BB0_175;
	shf.l.wrap.b32 	%r1104, %r1105, %r1104, %r287;
	ld.local.u32 	%r871, [%rd155+16];
	shf.l.wrap.b32 	%r1105, %r871, %r1105, %r287;
$L__BB0_175:
	shr.u32 	%r872, %r1104, 30;
	shf.l.wrap.b32 	%r873, %r1105, %r1104, 2;
	shl.b32 	%r874, %r1105, 2;
	shr.u32 	%r875, %r873, 31;
	add.s32 	%r876, %r875, %r872;
	neg.s32 	%r877, %r876;
	setp.lt.s32 	%p173, %r283, 0;
	selp.b32 	%r1106, %r877, %r876, %p173;
	xor.b32  	%r878, %r873, %r283;
	shr.s32 	%r879, %r873, 31;
	xor.b32  	%r880, %r879, %r873;
	xor.b32  	%r881, %r879, %r874;
	cvt.u64.u32 	%rd376, %r880;
	shl.b64 	%rd377, %rd376, 32;
	cvt.u64.u32 	%rd378, %r881;
	or.b64  	%rd379, %rd377, %rd378;
	cvt.rn.f64.s64 	%fd43, %rd379;
	mul.f64 	%fd44, %fd43, 0d3BF921FB54442D19;
	cvt.rn.f32.f64 	%f700, %fd44;
	neg.f32 	%f701, %f700;
	setp.lt.s32 	%p174, %r878, 0;
	selp.f32 	%f880, %f701, %f700, %p174;
$L__BB0_176:
	mul.rn.f32 	%f703, %f880, %f880;
	and.b32  	%r883, %r1106, 1;
	setp.eq.b32 	%p175, %r883, 1;
	selp.f32 	%f704, 0f3F800000, %f880, %p175;
	fma.rn.f32 	%f705, %f703, %f704, 0f00000000;
	fma.rn.f32 	%f706, %f703, 0f37CBAC00, 0fBAB607ED;
	selp.f32 	%f707, %f706, 0fB94D4153, %p175;
	selp.f32 	%f708, 0f3D2AAABB, 0f3C0885E4, %p175;
	fma.rn.f32 	%f709, %f707, %f703, %f708;
	selp.f32 	%f710, 0fBEFFFFFF, 0fBE2AAAA8, %p175;
	fma.rn.f32 	%f711, %f709, %f703, %f710;
	fma.rn.f32 	%f712, %f711, %f705, %f704;
	and.b32  	%r884, %r1106, 2;
	setp.eq.s32 	%p176, %r884, 0;
	mov.f32 	%f713, 0f00000000;
	sub.f32 	%f714, %f713, %f712;
	selp.f32 	%f715, %f712, %f714, %p176;
	mul.f32 	%f716, %f111, %f167;
	mul.f32 	%f717, %f110, %f715;
	sub.f32 	%f171, %f716, %f717;
	mul.f32 	%f718, %f111, %f715;
	fma.rn.f32 	%f172, %f110, %f167, %f718;
	mul.f32 	%f173, %f71, %f124;
	mul.f32 	%f719, %f173, 0f3F22F983;
	cvt.rni.s32.f32 	%r1114, %f719;
	cvt.rn.f32.s32 	%f720, %r1114;
	fma.rn.f32 	%f721, %f720, 0fBFC90FDA, %f173;
	fma.rn.f32 	%f722, %f720, 0fB3A22168, %f721;
	fma.rn.f32 	%f882, %f720, 0fA7C234C5, %f722;
	abs.f32 	%f175, %f173;
	setp.ltu.f32 	%p177, %f175, 0f47CE4780;
	mov.u32 	%r1110, %r1114;
	mov.f32 	%f881, %f882;
	@%p177 bra 	$L__BB0_184;
	setp.neu.f32 	%p178, %f175, 0f7F800000;
	@%p178 bra 	$L__BB0_179;
	mov.f32 	%f725, 0f00000000;
	mul.rn.f32 	%f881, %f173, %f725;
	mov.b32 	%r1110, 0;
	bra.uni 	$L__BB0_184;
$L__BB0_179:
	mov.b32 	%r297, %f173;
	shl.b32 	%r886, %r297, 8;
	or.b32  	%r298, %r886, -2147483648;
	mov.b64 	%rd500, 0;
	mov.b32 	%r1107, 0;
	mov.u64 	%rd498, __cudart_i2opi_f;
	mov.u64 	%rd499, %rd1;
$L__BB0_180:
	.pragma "nounroll";
	ld.global.nc.u32 	%r887, [%rd498];
	mad.wide.u32 	%rd382, %r887, %r298, %rd500;
	shr.u64 	%rd500, %rd382, 32;
	st.local.u32 	[%rd499], %rd382;
	add.s32 	%r1107, %r1107, 1;
	add.s64 	%rd499, %rd499, 4;
	add.s64 	%rd498, %rd498, 4;
	setp.ne.s32 	%p179, %r1107, 6;
	@%p179 bra 	$L__BB0_180;
	shr.u32 	%r888, %r297, 23;
	st.local.u32 	[%rd1+24], %rd500;
	and.b32  	%r301, %r888, 31;
	and.b32  	%r889, %r888, 224;
	add.s32 	%r890, %r889, -128;
	shr.u32 	%r891, %r890, 5;
	mul.wide.u32 	%rd383, %r891, 4;
	sub.s64 	%rd162, %rd1, %rd383;
	ld.local.u32 	%r1108, [%rd162+24];
	ld.local.u32 	%r1109, [%rd162+20];
	setp.eq.s32 	%p180, %r301, 0;
	@%p180 bra 	$L__BB0_183;
	shf.l.wrap.b32 	%r1108, %r1109, %r1108, %r301;
	ld.local.u32 	%r892, [%rd162+16];
	shf.l.wrap.b32 	%r1109, %r892, %r1109, %r301;
$L__BB0_183:
	shr.u32 	%r893, %r1108, 30;
	shf.l.wrap.b32 	%r894, %r1109, %r1108, 2;
	shl.b32 	%r895, %r1109, 2;
	shr.u32 	%r896, %r894, 31;
	add.s32 	%r897, %r896, %r893;
	neg.s32 	%r898, %r897;
	setp.lt.s32 	%p181, %r297, 0;
	selp.b32 	%r1110, %r898, %r897, %p181;
	xor.b32  	%r899, %r894, %r297;
	shr.s32 	%r900, %r894, 31;
	xor.b32  	%r901, %r900, %r894;
	xor.b32  	%r902, %r900, %r895;
	cvt.u64.u32 	%rd384, %r901;
	shl.b64 	%rd385, %rd384, 32;
	cvt.u64.u32 	%rd386, %r902;
	or.b64  	%rd387, %rd385, %rd386;
	cvt.rn.f64.s64 	%fd45, %rd387;
	mul.f64 	%fd46, %fd45, 0d3BF921FB54442D19;
	cvt.rn.f32.f64 	%f723, %fd46;
	neg.f32 	%f724, %f723;
	setp.lt.s32 	%p182, %r899, 0;
	selp.f32 	%f881, %f724, %f723, %p182;
$L__BB0_184:
	setp.ltu.f32 	%p183, %f175, 0f47CE4780;
	add.s32 	%r904, %r1110, 1;
	mul.rn.f32 	%f726, %f881, %f881;
	and.b32  	%r905, %r1110, 1;
	setp.eq.b32 	%p184, %r905, 1;
	selp.f32 	%f727, %f881, 0f3F800000, %p184;
	fma.rn.f32 	%f728, %f726, %f727, 0f00000000;
	fma.rn.f32 	%f729, %f726, 0f37CBAC00, 0fBAB607ED;
	selp.f32 	%f730, 0fB94D4153, %f729, %p184;
	selp.f32 	%f731, 0f3C0885E4, 0f3D2AAABB, %p184;
	fma.rn.f32 	%f732, %f730, %f726, %f731;
	selp.f32 	%f733, 0fBE2AAAA8, 0fBEFFFFFF, %p184;
	fma.rn.f32 	%f734, %f732, %f726, %f733;
	fma.rn.f32 	%f735, %f734, %f728, %f727;
	and.b32  	%r906, %r904, 2;
	setp.eq.s32 	%p185, %r906, 0;
	mov.f32 	%f736, 0f00000000;
	sub.f32 	%f737, %f736, %f735;
	selp.f32 	%f179, %f735, %f737, %p185;
	@%p183 bra 	$L__BB0_192;
	setp.neu.f32 	%p186, %f175, 0f7F800000;
	@%p186 bra 	$L__BB0_187;
	mov.f32 	%f740, 0f00000000;
	mul.rn.f32 	%f882, %f173, %f740;
	mov.b32 	%r1114, 0;
	bra.uni 	$L__BB0_192;
$L__BB0_187:
	mov.b32 	%r310, %f173;
	shl.b32 	%r908, %r310, 8;
	or.b32  	%r311, %r908, -2147483648;
	mov.b64 	%rd503, 0;
	mov.b32 	%r1111, 0;
	mov.u64 	%rd501, __cudart_i2opi_f;
	mov.u64 	%rd502, %rd1;
$L__BB0_188:
	.pragma "nounroll";
	ld.global.nc.u32 	%r909, [%rd501];
	mad.wide.u32 	%rd390, %r909, %r311, %rd503;
	shr.u64 	%rd503, %rd390, 32;
	st.local.u32 	[%rd502], %rd390;
	add.s32 	%r1111, %r1111, 1;
	add.s64 	%rd502, %rd502, 4;
	add.s64 	%rd501, %rd501, 4;
	setp.ne.s32 	%p187, %r1111, 6;
	@%p187 bra 	$L__BB0_188;
	shr.u32 	%r910, %r310, 23;
	st.local.u32 	[%rd1+24], %rd503;
	and.b32  	%r314, %r910, 31;
	and.b32  	%r911, %r910, 224;
	add.s32 	%r912, %r911, -128;
	shr.u32 	%r913, %r912, 5;
	mul.wide.u32 	%rd391, %r913, 4;
	sub.s64 	%rd169, %rd1, %rd391;
	ld.local.u32 	%r1112, [%rd169+24];
	ld.local.u32 	%r1113, [%rd169+20];
	setp.eq.s32 	%p188, %r314, 0;
	@%p188 bra 	$L__BB0_191;
	shf.l.wrap.b32 	%r1112, %r1113, %r1112, %r314;
	ld.local.u32 	%r914, [%rd169+16];
	shf.l.wrap.b32 	%r1113, %r914, %r1113, %r314;
$L__BB0_191:
	shr.u32 	%r915, %r1112, 30;
	shf.l.wrap.b32 	%r916, %r1113, %r1112, 2;
	shl.b32 	%r917, %r1113, 2;
	shr.u32 	%r918, %r916, 31;
	add.s32 	%r919, %r918, %r915;
	neg.s32 	%r920, %r919;
	setp.lt.s32 	%p189, %r310, 0;
	selp.b32 	%r1114, %r920, %r919, %p189;
	xor.b32  	%r921, %r916, %r310;
	shr.s32 	%r922, %r916, 31;
	xor.b32  	%r923, %r922, %r916;
	xor.b32  	%r924, %r922, %r917;
	cvt.u64.u32 	%rd392, %r923;
	shl.b64 	%rd393, %rd392, 32;
	cvt.u64.u32 	%rd394, %r924;
	or.b64  	%rd395, %rd393, %rd394;
	cvt.rn.f64.s64 	%fd47, %rd395;
	mul.f64 	%fd48, %fd47, 0d3BF921FB54442D19;
	cvt.rn.f32.f64 	%f738, %fd48;
	neg.f32 	%f739, %f738;
	setp.lt.s32 	%p190, %r921, 0;
	selp.f32 	%f882, %f739, %f738, %p190;
$L__BB0_192:
	mul.rn.f32 	%f741, %f882, %f882;
	and.b32  	%r926, %r1114, 1;
	setp.eq.b32 	%p191, %r926, 1;
	selp.f32 	%f742, 0f3F800000, %f882, %p191;
	fma.rn.f32 	%f743, %f741, %f742, 0f00000000;
	fma.rn.f32 	%f744, %f741, 0f37CBAC00, 0fBAB607ED;
	selp.f32 	%f745, %f744, 0fB94D4153, %p191;
	selp.f32 	%f746, 0f3D2AAABB, 0f3C0885E4, %p191;
	fma.rn.f32 	%f747, %f745, %f741, %f746;
	selp.f32 	%f748, 0fBEFFFFFF, 0fBE2AAAA8, %p191;
	fma.rn.f32 	%f749, %f747, %f741, %f748;
	fma.rn.f32 	%f750, %f749, %f743, %f742;
	and.b32  	%r927, %r1114, 2;
	setp.eq.s32 	%p192, %r927, 0;
	mov.f32 	%f751, 0f00000000;
	sub.f32 	%f752, %f751, %f750;
	selp.f32 	%f753, %f750, %f752, %p192;
	mul.f32 	%f754, %f116, %f179;
	mul.f32 	%f755, %f117, %f753;
	sub.f32 	%f183, %f754, %f755;
	mul.f32 	%f756, %f116, %f753;
	fma.rn.f32 	%f184, %f117, %f179, %f756;
	mul.f32 	%f185, %f84, %f124;
	mul.f32 	%f757, %f185, 0f3F22F983;
	cvt.rni.s32.f32 	%r1122, %f757;
	cvt.rn.f32.s32 	%f758, %r1122;
	fma.rn.f32 	%f759, %f758, 0fBFC90FDA, %f185;
	fma.rn.f32 	%f760, %f758, 0fB3A22168, %f759;
	fma.rn.f32 	%f884, %f758, 0fA7C234C5, %f760;
	abs.f32 	%f187, %f185;
	setp.ltu.f32 	%p193, %f187, 0f47CE4780;
	mov.u32 	%r1118, %r1122;
	mov.f32 	%f883, %f884;
	@%p193 bra 	$L__BB0_200;
	setp.neu.f32 	%p194, %f187, 0f7F800000;
	@%p194 bra 	$L__BB0_195;
	mov.f32 	%f763, 0f00000000;
	mul.rn.f32 	%f883, %f185, %f763;
	mov.b32 	%r1118, 0;
	bra.uni 	$L__BB0_200;
$L__BB0_195:
	mov.b32 	%r324, %f185;
	shl.b32 	%r929, %r324, 8;
	or.b32  	%r325, %r929, -2147483648;
	mov.b64 	%rd506, 0;
	mov.b32 	%r1115, 0;
	mov.u64 	%rd504, __cudart_i2opi_f;
	mov.u64 	%rd505, %rd1;
$L__BB0_196:
	.pragma "nounroll";
	ld.global.nc.u32 	%r930, [%rd504];
	mad.wide.u32 	%rd398, %r930, %r325, %rd506;
	shr.u64 	%rd506, %rd398, 32;
	st.local.u32 	[%rd505], %rd398;
	add.s32 	%r1115, %r1115, 1;
	add.s64 	%rd505, %rd505, 4;
	add.s64 	%rd504, %rd504, 4;
	setp.ne.s32 	%p195, %r1115, 6;
	@%p195 bra 	$L__BB0_196;
	shr.u32 	%r931, %r324, 23;
	st.local.u32 	[%rd1+24], %rd506;
	and.b32  	%r328, %r931, 31;
	and.b32  	%r932, %r931, 224;
	add.s32 	%r933, %r932, -128;
	shr.u32 	%r934, %r933, 5;
	mul.wide.u32 	%rd399, %r934, 4;
	sub.s64 	%rd176, %rd1, %rd399;
	ld.local.u32 	%r1116, [%rd176+24];
	ld.local.u32 	%r1117, [%rd176+20];
	setp.eq.s32 	%p196, %r328, 0;
	@%p196 bra 	$L__BB0_199;
	shf.l.wrap.b32 	%r1116, %r1117, %r1116, %r328;
	ld.local.u32 	%r935, [%rd176+16];
	shf.l.wrap.b32 	%r1117, %r935, %r1117, %r328;
$L__BB0_199:
	shr.u32 	%r936, %r1116, 30;
	shf.l.wrap.b32 	%r937, %r1117, %r1116, 2;
	shl.b32 	%r938, %r1117, 2;
	shr.u32 	%r939, %r937, 31;
	add.s32 	%r940, %r939, %r936;
	neg.s32 	%r941, %r940;
	setp.lt.s32 	%p197, %r324, 0;
	selp.b32 	%r1118, %r941, %r940, %p197;
	xor.b32  	%r942, %r937, %r324;
	shr.s32 	%r943, %r937, 31;
	xor.b32  	%r944, %r943, %r937;
	xor.b32  	%r945, %r943, %r938;
	cvt.u64.u32 	%rd400, %r944;
	shl.b64 	%rd401, %rd400, 32;
	cvt.u64.u32 	%rd402, %r945;
	or.b64  	%rd403, %rd401, %rd402;
	cvt.rn.f64.s64 	%fd49, %rd403;
	mul.f64 	%fd50, %fd49, 0d3BF921FB54442D19;
	cvt.rn.f32.f64 	%f761, %fd50;
	neg.f32 	%f762, %f761;
	setp.lt.s32 	%p198, %r942, 0;
	selp.f32 	%f883, %f762, %f761, %p198;
$L__BB0_200:
	setp.ltu.f32 	%p199, %f187, 0f47CE4780;
	add.s32 	%r947, %r1118, 1;
	mul.rn.f32 	%f764, %f883, %f883;
	and.b32  	%r948, %r1118, 1;
	setp.eq.b32 	%p200, %r948, 1;
	selp.f32 	%f765, %f883, 0f3F800000, %p200;
	fma.rn.f32 	%f766, %f764, %f765, 0f00000000;
	fma.rn.f32 	%f767, %f764, 0f37CBAC00, 0fBAB607ED;
	selp.f32 	%f768, 0fB94D4153, %f767, %p200;
	selp.f32 	%f769, 0f3C0885E4, 0f3D2AAABB, %p200;
	fma.rn.f32 	%f770, %f768, %f764, %f769;
	selp.f32 	%f771, 0fBE2AAAA8, 0fBEFFFFFF, %p200;
	fma.rn.f32 	%f772, %f770, %f764, %f771;
	fma.rn.f32 	%f773, %f772, %f766, %f765;
	and.b32  	%r949, %r947, 2;
	setp.eq.s32 	%p201, %r949, 0;
	mov.f32 	%f774, 0f00000000;
	sub.f32 	%f775, %f774, %f773;
	selp.f32 	%f191, %f773, %f775, %p201;
	@%p199 bra 	$L__BB0_208;
	setp.neu.f32 	%p202, %f187, 0f7F800000;
	@%p202 bra 	$L__BB0_203;
	mov.f32 	%f778, 0f00000000;
	mul.rn.f32 	%f884, %f185, %f778;
	mov.b32 	%r1122, 0;
	bra.uni 	$L__BB0_208;
$L__BB0_203:
	mov.b32 	%r337, %f185;
	shl.b32 	%r951, %r337, 8;
	or.b32  	%r338, %r951, -2147483648;
	mov.b64 	%rd509, 0;
	mov.b32 	%r1119, 0;
	mov.u64 	%rd507, __cudart_i2opi_f;
	mov.u64 	%rd508, %rd1;
$L__BB0_204:
	.pragma "nounroll";
	ld.global.nc.u32 	%r952, [%rd507];
	mad.wide.u32 	%rd406, %r952, %r338, %rd509;
	shr.u64 	%rd509, %rd406, 32;
	st.local.u32 	[%rd508], %rd406;
	add.s32 	%r1119, %r1119, 1;
	add.s64 	%rd508, %rd508, 4;
	add.s64 	%rd507, %rd507, 4;
	setp.ne.s32 	%p203, %r1119, 6;
	@%p203 bra 	$L__BB0_204;
	shr.u32 	%r953, %r337, 23;
	st.local.u32 	[%rd1+24], %rd509;
	and.b32  	%r341, %r953, 31;
	and.b32  	%r954, %r953, 224;
	add.s32 	%r955, %r954, -128;
	shr.u32 	%r956, %r955, 5;
	mul.wide.u32 	%rd407, %r956, 4;
	sub.s64 	%rd183, %rd1, %rd407;
	ld.local.u32 	%r1120, [%rd183+24];
	ld.local.u32 	%r1121, [%rd183+20];
	setp.eq.s32 	%p204, %r341, 0;
	@%p204 bra 	$L__BB0_207;
	shf.l.wrap.b32 	%r1120, %r1121, %r1120, %r341;
	ld.local.u32 	%r957, [%rd183+16];
	shf.l.wrap.b32 	%r1121, %r957, %r1121, %r341;
$L__BB0_207:
	shr.u32 	%r958, %r1120, 30;
	shf.l.wrap.b32 	%r959, %r1121, %r1120, 2;
	shl.b32 	%r960, %r1121, 2;
	shr.u32 	%r961, %r959, 31;
	add.s32 	%r962, %r961, %r958;
	neg.s32 	%r963, %r962;
	setp.lt.s32 	%p205, %r337, 0;
	selp.b32 	%r1122, %r963, %r962, %p205;
	xor.b32  	%r964, %r959, %r337;
	shr.s32 	%r965, %r959, 31;
	xor.b32  	%r966, %r965, %r959;
	xor.b32  	%r967, %r965, %r960;
	cvt.u64.u32 	%rd408, %r966;
	shl.b64 	%rd409, %rd408, 32;
	cvt.u64.u32 	%rd410, %r967;
	or.b64  	%rd411, %rd409, %rd410;
	cvt.rn.f64.s64 	%fd51, %rd411;
	mul.f64 	%fd52, %fd51, 0d3BF921FB54442D19;
	cvt.rn.f32.f64 	%f776, %fd52;
	neg.f32 	%f777, %f776;
	setp.lt.s32 	%p206, %r964, 0;
	selp.f32 	%f884, %f777, %f776, %p206;
$L__BB0_208:
	mul.rn.f32 	%f779, %f884, %f884;
	and.b32  	%r969, %r1122, 1;
	setp.eq.b32 	%p207, %r969, 1;
	selp.f32 	%f780, 0f3F800000, %f884, %p207;
	fma.rn.f32 	%f781, %f779, %f780, 0f00000000;
	fma.rn.f32 	%f782, %f779, 0f37CBAC00, 0fBAB607ED;
	selp.f32 	%f783, %f782, 0fB94D4153, %p207;
	selp.f32 	%f784, 0f3D2AAABB, 0f3C0885E4, %p207;
	fma.rn.f32 	%f785, %f783, %f779, %f784;
	selp.f32 	%f786, 0fBEFFFFFF, 0fBE2AAAA8, %p207;
	fma.rn.f32 	%f787, %f785, %f779, %f786;
	fma.rn.f32 	%f788, %f787, %f781, %f780;
	and.b32  	%r970, %r1122, 2;
	setp.eq.s32 	%p208, %r970, 0;
	mov.f32 	%f789, 0f00000000;
	sub.f32 	%f790, %f789, %f788;
	selp.f32 	%f791, %f788, %f790, %p208;
	mul.f32 	%f792, %f121, %f191;
	mul.f32 	%f793, %f122, %f791;
	sub.f32 	%f195, %f792, %f793;
	mul.f32 	%f794, %f121, %f791;
	fma.rn.f32 	%f196, %f122, %f191, %f794;
	mul.f32 	%f197, %f97, %f124;
	mul.f32 	%f795, %f197, 0f3F22F983;
	cvt.rni.s32.f32 	%r1130, %f795;
	cvt.rn.f32.s32 	%f796, %r1130;
	fma.rn.f32 	%f797, %f796, 0fBFC90FDA, %f197;
	fma.rn.f32 	%f798, %f796, 0fB3A22168, %f797;
	fma.rn.f32 	%f886, %f796, 0fA7C234C5, %f798;
	abs.f32 	%f199, %f197;
	setp.ltu.f32 	%p209, %f199, 0f47CE4780;
	mov.u32 	%r1126, %r1130;
	mov.f32 	%f885, %f886;
	@%p209 bra 	$L__BB0_216;
	setp.neu.f32 	%p210, %f199, 0f7F800000;
	@%p210 bra 	$L__BB0_211;
	mov.f32 	%f801, 0f00000000;
	mul.rn.f32 	%f885, %f197, %f801;
	mov.b32 	%r1126, 0;
	bra.uni 	$L__BB0_216;
$L__BB0_211:
	mov.b32 	%r351, %f197;
	shl.b32 	%r972, %r351, 8;
	or.b32  	%r352, %r972, -2147483648;
	mov.b64 	%rd512, 0;
	mov.b32 	%r1123, 0;
	mov.u64 	%rd510, __cudart_i2opi_f;
	mov.u64 	%rd511, %rd1;
$L__BB0_212:
	.pragma "nounroll";
	ld.global.nc.u32 	%r973, [%rd510];
	mad.wide.u32 	%rd414, %r973, %r352, %rd512;
	shr.u64 	%rd512, %rd414, 32;
	st.local.u32 	[%rd511], %rd414;
	add.s32 	%r1123, %r1123, 1;
	add.s64 	%rd511, %rd511, 4;
	add.s64 	%rd510, %rd510, 4;
	setp.ne.s32 	%p211, %r1123, 6;
	@%p211 bra 	$L__BB0_212;
	shr.u32 	%r974, %r351, 23;
	st.local.u32 	[%rd1+24], %rd512;
	and.b32  	%r355, %r974, 31;
	and.b32  	%r975, %r974, 224;
	add.s32 	%r976, %r975, -128;
	shr.u32 	%r977, %r976, 5;
	mul.wide.u32 	%rd415, %r977, 4;
	sub.s64 	%rd190, %rd1, %rd415;
	ld.local.u32 	%r1124, [%rd190+24];
	ld.local.u32 	%r1125, [%rd190+20];
	setp.eq.s32 	%p212, %r355, 0;
	@%p212 bra 	$L__BB0_215;
	shf.l.wrap.b32 	%r1124, %r1125, %r1124, %r355;
	ld.local.u32 	%r978, [%rd190+16];
	shf.l.wrap.b32 	%r1125, %r978, %r1125, %r355;
$L__BB0_215:
	shr.u32 	%r979, %r1124, 30;
	shf.l.wrap.b32 	%r980, %r1125, %r1124, 2;
	shl.b32 	%r981, %r1125, 2;
	shr.u32 	%r982, %r980, 31;
	add.s32 	%r983, %r982, %r979;
	neg.s32 	%r984, %r983;
	setp.lt.s32 	%p213, %r351, 0;
	selp.b32 	%r1126, %r984, %r983, %p213;
	xor.b32  	%r985, %r980, %r351;
	shr.s32 	%r986, %r980, 31;
	xor.b32  	%r987, %r986, %r980;
	xor.b32  	%r988, %r986, %r981;
	cvt.u64.u32 	%rd416, %r987;
	shl.b64 	%rd417, %rd416, 32;
	cvt.u64.u32 	%rd418, %r988;
	or.b64  	%rd419, %rd417, %rd418;
	cvt.rn.f64.s64 	%fd53, %rd419;
	mul.f64 	%fd54, %fd53, 0d3BF921FB54442D19;
	cvt.rn.f32.f64 	%f799, %fd54;
	neg.f32 	%f800, %f799;
	setp.lt.s32 	%p214, %r985, 0;
	selp.f32 	%f885, %f800, %f799, %p214;
$L__BB0_216:
	setp.ltu.f32 	%p215, %f199, 0f47CE4780;
	add.s32 	%r990, %r1126, 1;
	mul.rn.f32 	%f802, %f885, %f885;
	and.b32  	%r991, %r1126, 1;
	setp.eq.b32 	%p216, %r991, 1;
	selp.f32 	%f803, %f885, 0f3F800000, %p216;
	fma.rn.f32 	%f804, %f802, %f803, 0f00000000;
	fma.rn.f32 	%f805, %f802, 0f37CBAC00, 0fBAB607ED;
	selp.f32 	%f806, 0fB94D4153, %f805, %p216;
	selp.f32 	%f807, 0f3C0885E4, 0f3D2AAABB, %p216;
	fma.rn.f32 	%f808, %f806, %f802, %f807;
	selp.f32 	%f809, 0fBE2AAAA8, 0fBEFFFFFF, %p216;
	fma.rn.f32 	%f810, %f808, %f802, %f809;
	fma.rn.f32 	%f811, %f810, %f804, %f803;
	and.b32  	%r992, %r990, 2;
	setp.eq.s32 	%p217, %r992, 0;
	mov.f32 	%f812, 0f00000000;
	sub.f32 	%f813, %f812, %f811;
	selp.f32 	%f203, %f811, %f813, %p217;
	@%p215 bra 	$L__BB0_224;
	setp.neu.f32 	%p218, %f199, 0f7F800000;
	@%p218 bra 	$L__BB0_219;
	mov.f32 	%f816, 0f00000000;
	mul.rn.f32 	%f886, %f197, %f816;
	mov.b32 	%r1130, 0;
	bra.uni 	$L__BB0_224;
$L__BB0_219:
	mov.b32 	%r364, %f197;
	shl.b32 	%r994, %r364, 8;
	or.b32  	%r365, %r994, -2147483648;
	mov.b64 	%rd515, 0;
	mov.b32 	%r1127, 0;
	mov.u64 	%rd513, __cudart_i2opi_f;
	mov.u64 	%rd514, %rd1;
$L__BB0_220:
	.pragma "nounroll";
	ld.global.nc.u32 	%r995, [%rd513];
	mad.wide.u32 	%rd422, %r995, %r365, %rd515;
	shr.u64 	%rd515, %rd422, 32;
	st.local.u32 	[%rd514], %rd422;
	add.s32 	%r1127, %r1127, 1;
	add.s64 	%rd514, %rd514, 4;
	add.s64 	%rd513, %rd513, 4;
	setp.ne.s32 	%p219, %r1127, 6;
	@%p219 bra 	$L__BB0_220;
	shr.u32 	%r996, %r364, 23;
	st.local.u32 	[%rd1+24], %rd515;
	and.b32  	%r368, %r996, 31;
	and.b32  	%r997, %r996, 224;
	add.s32 	%r998, %r997, -128;
	shr.u32 	%r999, %r998, 5;
	mul.wide.u32 	%rd423, %r999, 4;
	sub.s64 	%rd197, %rd1, %rd423;
	ld.local.u32 	%r1128, [%rd197+24];
	ld.local.u32 	%r1129, [%rd197+20];
	setp.eq.s32 	%p220, %r368, 0;
	@%p220 bra 	$L__BB0_223;
	shf.l.wrap.b32 	%r1128, %r1129, %r1128, %r368;
	ld.local.u32 	%r1000, [%rd197+16];
	shf.l.wrap.b32 	%r1129, %r1000, %r1129, %r368;
$L__BB0_223:
	shr.u32 	%r1001, %r1128, 30;
	shf.l.wrap.b32 	%r1002, %r1129, %r1128, 2;
	shl.b32 	%r1003, %r1129, 2;
	shr.u32 	%r1004, %r1002, 31;
	add.s32 	%r1005, %r1004, %r1001;
	neg.s32 	%r1006, %r1005;
	setp.lt.s32 	%p221, %r364, 0;
	selp.b32 	%r1130, %r1006, %r1005, %p221;
	xor.b32  	%r1007, %r1002, %r364;
	shr.s32 	%r1008, %r1002, 31;
	xor.b32  	%r1009, %r1008, %r1002;
	xor.b32  	%r1010, %r1008, %r1003;
	cvt.u64.u32 	%rd424, %r1009;
	shl.b64 	%rd425, %rd424, 32;
	cvt.u64.u32 	%rd426, %r1010;
	or.b64  	%rd427, %rd425, %rd426;
	cvt.rn.f64.s64 	%fd55, %rd427;
	mul.f64 	%fd56, %fd55, 0d3BF921FB54442D19;
	cvt.rn.f32.f64 	%f814, %fd56;
	neg.f32 	%f815, %f814;
	setp.lt.s32 	%p222, %r1007, 0;
	selp.f32 	%f886, %f815, %f814, %p222;
$L__BB0_224:
	ld.param.u64 	%rd431, [kernel_fft_param_1];
	mul.f32 	%f817, %f9, %f123;
	mul.f32 	%f818, %f120, %f9;
	cvta.to.global.u64 	%rd428, %rd431;
	mul.rn.f32 	%f819, %f886, %f886;
	and.b32  	%r1012, %r1130, 1;
	setp.eq.b32 	%p223, %r1012, 1;
	selp.f32 	%f820, 0f3F800000, %f886, %p223;
	fma.rn.f32 	%f821, %f819, %f820, 0f00000000;
	fma.rn.f32 	%f822, %f819, 0f37CBAC00, 0fBAB607ED;
	selp.f32 	%f823, %f822, 0fB94D4153, %p223;
	selp.f32 	%f824, 0f3D2AAABB, 0f3C0885E4, %p223;
	fma.rn.f32 	%f825, %f823, %f819, %f824;
	selp.f32 	%f826, 0fBEFFFFFF, 0fBE2AAAA8, %p223;
	fma.rn.f32 	%f827, %f825, %f819, %f826;
	fma.rn.f32 	%f828, %f827, %f821, %f820;
	and.b32  	%r1013, %r1130, 2;
	setp.eq.s32 	%p224, %r1013, 0;
	mov.f32 	%f829, 0f00000000;
	sub.f32 	%f830, %f829, %f828;
	selp.f32 	%f831, %f828, %f830, %p224;
	mul.f32 	%f832, %f817, %f203;
	mul.f32 	%f833, %f818, %f831;
	sub.f32 	%f834, %f832, %f833;
	mul.f32 	%f835, %f817, %f831;
	fma.rn.f32 	%f836, %f818, %f203, %f835;
	shl.b32 	%r1014, %r1, 2;
	mov.u32 	%r1015, _ZZ10kernel_fftE4sMem;
	add.s32 	%r1016, %r1015, %r1014;
	mad.lo.s32 	%r1017, %r2, 880, %r3;
	st.shared.f32 	[%r1016], %f108;
	st.shared.f32 	[%r1016+512], %f135;
	st.shared.f32 	[%r1016+1024], %f147;
	st.shared.f32 	[%r1016+1536], %f159;
	st.shared.f32 	[%r1016+2048], %f171;
	st.shared.f32 	[%r1016+2560], %f183;
	st.shared.f32 	[%r1016+3072], %f195;
	st.shared.f32 	[%r1016+3584], %f834;
	bar.sync 	0;
	ld.shared.f32 	%f837, [%r1017];
	ld.shared.f32 	%f838, [%r1017+128];
	ld.shared.f32 	%f839, [%r1017+256];
	ld.shared.f32 	%f840, [%r1017+384];
	ld.shared.f32 	%f841, [%r1017+512];
	ld.shared.f32 	%f842, [%r1017+640];
	ld.shared.f32 	%f843, [%r1017+768];
	ld.shared.f32 	%f844, [%r1017+896];
	bar.sync 	0;
	st.shared.f32 	[%r1016], %f109;
	st.shared.f32 	[%r1016+512], %f136;
	st.shared.f32 	[%r1016+1024], %f148;
	st.shared.f32 	[%r1016+1536], %f160;
	st.shared.f32 	[%r1016+2048], %f172;
	st.shared.f32 	[%r1016+2560], %f184;
	st.shared.f32 	[%r1016+3072], %f196;
	st.shared.f32 	[%r1016+3584], %f836;
	bar.sync 	0;
	ld.shared.f32 	%f845, [%r1017];
	ld.shared.f32 	%f846, [%r1017+128];
	ld.shared.f32 	%f847, [%r1017+256];
	ld.shared.f32 	%f848, [%r1017+384];
	ld.shared.f32 	%f849, [%r1017+512];
	ld.shared.f32 	%f850, [%r1017+640];
	ld.shared.f32 	%f851, [%r1017+768];
	ld.shared.f32 	%f852, [%r1017+896];
	bar.sync 	0;
	neg.f32 	%f853, %f848;
	mul.f32 	%f854, %f9, %f853;
	mul.f32 	%f855, %f840, %f9;
	neg.f32 	%f856, %f852;
	mul.f32 	%f857, %f9, %f856;
	mul.f32 	%f858, %f844, %f9;
	add.s32 	%r1018, %r4, %r1;
	mul.wide.s32 	%rd429, %r1018, 8;
	add.s64 	%rd430, %rd428, %rd429;
	st.global.v2.f32 	[%rd430], {%f837, %f845};
	st.global.v2.f32 	[%rd430+2048], {%f839, %f847};
	st.global.v2.f32 	[%rd430+4096], {%f838, %f846};
	st.global.v2.f32 	[%rd430+6144], {%f854, %f855};
	st.global.v2.f32 	[%rd430+256], {%f841, %f849};
	st.global.v2.f32 	[%rd430+2304], {%f843, %f851};
	st.global.v2.f32 	[%rd430+4352], {%f842, %f850};
	st.global.v2.f32 	[%rd430+6400], {%f857, %f858};
	ret;

}


// ===== COMPILED SASS (sm_100) =====

	.target	sm_100

	.elftype	@"ET_EXEC"


//--------------------- .note.nv.tkinfo           --------------------------
	.section	.note.nv.tkinfo,"",@"SHT_NOTE"
	.sectionflags	@"SHF_NOTE_NV_TKINFO"
	.tkinfo
        /*0018*/ 	.word	0x00000002
        /*0030*/ 	.string	""
        /*0030*/ 	.string	"ptxas"
        /*0030*/ 	.string	"Cuda compilation tools, release 13.0, V13.0.88"
        /*0030*/ 	.string	"Build cuda_13.0.r13.0/compiler.36424714_0"
        /*0030*/ 	.string	"-arch sm_100 -m 64 "



//--------------------- .note.nv.cuinfo           --------------------------
	.section	.note.nv.cuinfo,"",@"SHT_NOTE"
	.sectionflags	@"SHF_NOTE_NV_CUINFO"
        /*0018*/ 	.short	0x0002
        /*001a*/ 	.short	0x0064
        /*001c*/ 	.short	0x0082
	.zero		2


//--------------------- .nv.info                  --------------------------
	.section	.nv.info,"",@"SHT_CUDA_INFO"
	.align	4


	//----- nvinfo : EIATTR_REGCOUNT
	.align		4
        /*0000*/ 	.byte	0x04, 0x2f
        /*0002*/ 	.short	(.L_2 - .L_1)
	.align		4
.L_1:
        /*0004*/ 	.word	index@(kernel_fft)
        /*0008*/ 	.word	0x00000030


	//----- nvinfo : EIATTR_FRAME_SIZE
	.align		4
.L_2:
        /*000c*/ 	.byte	0x04, 0x11
        /*000e*/ 	.short	(.L_4 - .L_3)
	.align		4
.L_3:
        /*0010*/ 	.word	index@(kernel_fft)
        /*0014*/ 	.word	0x00000000


	//----- nvinfo : EIATTR_MIN_STACK_SIZE
	.align		4
.L_4:
        /*0018*/ 	.byte	0x04, 0x12
        /*001a*/ 	.short	(.L_6 - .L_5)
	.align		4
.L_5:
        /*001c*/ 	.word	index@(kernel_fft)
        /*0020*/ 	.word	0x00000000
.L_6:


//--------------------- .nv.compat                --------------------------
	.section	.nv.compat,"",@"SHT_CUDA_COMPAT_INFO"
	.align	4
        /*0000*/ 	.byte	0x02, 0x09, 0x00, 0x00, 0x02, 0x02, 0x01, 0x00, 0x02, 0x05, 0x05, 0x00, 0x03, 0x07, 0x01, 0x01
        /*0010*/ 	.byte	0x02, 0x03, 0x00, 0x00, 0x02, 0x06, 0x01, 0x00, 0x04, 0x0b, 0x08, 0x00, 0x01, 0x00, 0x00, 0x00
        /*0020*/ 	.byte	0x00, 0x00, 0x00, 0x00


//--------------------- .nv.info.kernel_fft       --------------------------
	.section	.nv.info.kernel_fft,"",@"SHT_CUDA_INFO"
	.sectionflags	@""
	.align	4


	//----- nvinfo : EIATTR_CUDA_API_VERSION
	.align		4
        /*0000*/ 	.byte	0x04, 0x37
        /*0002*/ 	.short	(.L_8 - .L_7)
.L_7:
        /*0004*/ 	.word	0x00000082


	//----- nvinfo : EIATTR_KPARAM_INFO
	.align		4
.L_8:
        /*0008*/ 	.byte	0x04, 0x17
        /*000a*/ 	.short	(.L_10 - .L_9)
.L_9:
        /*000c*/ 	.word	0x00000000
        /*0010*/ 	.short	0x0002
        /*0012*/ 	.short	0x0010
        /*0014*/ 	.byte	0x00, 0xf0, 0x11, 0x00


	//----- nvinfo : EIATTR_KPARAM_INFO
	.align		4
.L_10:
        /*0018*/ 	.byte	0x04, 0x17
        /*001a*/ 	.short	(.L_12 - .L_11)
.L_11:
        /*001c*/ 	.word	0x00000000
        /*0020*/ 	.short	0x0001
        /*0022*/ 	.short	0x0008
        /*0024*/ 	.byte	0x00, 0xf5, 0x21, 0x00


	//----- nvinfo : EIATTR_KPARAM_INFO
	.align		4
.L_12:
        /*0028*/ 	.byte	0x04, 0x17
        /*002a*/ 	.short	(.L_14 - .L_13)
.L_13:
        /*002c*/ 	.word	0x00000000
        /*0030*/ 	.short	0x0000
        /*0032*/ 	.short	0x0000
        /*0034*/ 	.byte	0x00, 0xf5, 0x21, 0x00


	//----- nvinfo : EIATTR_SPARSE_MMA_MASK
	.align		4
.L_14:
        /*0038*/ 	.byte	0x03, 0x50
        /*003a*/ 	.short	0x0000


	//----- nvinfo : EIATTR_MAXREG_COUNT
	.align		4
        /*003c*/ 	.byte	0x03, 0x1b
        /*003e*/ 	.short	0x00ff


	//----- nvinfo : EIATTR_NUM_BARRIERS
	.align		4
        /*0040*/ 	.byte	0x02, 0x4c
        /*0042*/ 	.byte	0x01
	.zero		1


	//----- nvinfo : EIATTR_MERCURY_ISA_VERSION
	.align		4
        /*0044*/ 	.byte	0x03, 0x5f
        /*0046*/ 	.short	0x0101


	//----- nvinfo : EIATTR_VRC_CTA_INIT_COUNT
	.align		4
        /*0048*/ 	.byte	0x02, 0x4a
	.zero		1
	.zero		1


	//----- nvinfo : EIATTR_EXIT_INSTR_OFFSETS
	.align		4
        /*004c*/ 	.byte	0x04, 0x1c
        /*004e*/ 	.short	(.L_16 - .L_15)


	//   ....[0]....
.L_15:
        /*0050*/ 	.word	0x0000e630


	//----- nvinfo : EIATTR_CRS_STACK_SIZE
	.align		4
.L_16:
        /*0054*/ 	.byte	0x04, 0x1e
        /*0056*/ 	.short	(.L_18 - .L_17)
.L_17:
        /*0058*/ 	.word	0x00000000


	//----- nvinfo : EIATTR_CBANK_PARAM_SIZE
	.align		4
.L_18:
        /*005c*/ 	.byte	0x03, 0x19
        /*005e*/ 	.short	0x0014


	//----- nvinfo : EIATTR_PARAM_CBANK
	.align		4
        /*0060*/ 	.byte	0x04, 0x0a
        /*0062*/ 	.short	(.L_20 - .L_19)
	.align		4
.L_19:
        /*0064*/ 	.word	index@(.nv.constant0.kernel_fft)
        /*0068*/ 	.short	0x0380
        /*006a*/ 	.short	0x0014


	//----- nvinfo : EIATTR_SW_WAR
	.align		4
.L_20:
        /*006c*/ 	.byte	0x04, 0x36
        /*006e*/ 	.short	(.L_22 - .L_21)
.L_21:
        /*0070*/ 	.word	0x00000008
.L_22:


//--------------------- .nv.callgraph             --------------------------
	.section	.nv.callgraph,"",@"SHT_CUDA_CALLGRAPH"
	.align	4
	.sectionentsize	8
	.align		4
        /*0000*/ 	.word	0x00000000
	.align		4
        /*0004*/ 	.word	0xffffffff
	.align		4
        /*0008*/ 	.word	0x00000000
	.align		4
        /*000c*/ 	.word	0xfffffffe
	.align		4
        /*0010*/ 	.word	0x00000000
	.align		4
        /*0014*/ 	.word	0xfffffffd
	.align		4
        /*0018*/ 	.word	0x00000000
	.align		4
        /*001c*/ 	.word	0xfffffffc


//--------------------- .nv.constant4             --------------------------
	.section	.nv.constant4,"a",@progbits
	.align	8
	.align		8
.nv.constant4:
        /*0000*/ 	.dword	__cudart_i2opi_f


//--------------------- .text.kernel_fft          --------------------------
	.section	.text.kernel_fft,"ax",@progbits
	.align	128
        .global         kernel_fft
        .type           kernel_fft,@function
        .size           kernel_fft,(.L_x_141 - kernel_fft)
        .other          kernel_fft,@"STO_CUDA_ENTRY STV_DEFAULT"
kernel_fft:
.text.kernel_fft:
[----:B------:R-:W-:Y:S01]  /*0000*/  LDC R1, c[0x0][0x37c] ;  /* 0x0000df00ff017b82 */ /* 0x000fe20000000800 */
[----:B------:R-:W0:Y:S07]  /*0010*/  S2R R0, SR_TID.X ;  /* 0x0000000000007919 */ /* 0x000e2e0000002100 */
[----:B------:R-:W1:Y:S01]  /*0020*/  LDC.64 R16, c[0x0][0x380] ;  /* 0x0000e000ff107b82 */ /* 0x000e620000000a00 */
[----:B------:R-:W2:Y:S01]  /*0030*/  LDCU.64 UR6, c[0x0][0x358] ;  /* 0x00006b00ff0677ac */ /* 0x000ea20008000a00 */
[----:B------:R-:W3:Y:S01]  /*0040*/  S2R R2, SR_CTAID.X ;  /* 0x0000000000027919 */ /* 0x000ee20000002500 */
[----:B0-----:R-:W-:-:S05]  /*0050*/  LOP3.LUT R41, R0, 0x3e0, RZ, 0xc0, !PT ;  /* 0x000003e000297812 */ /* 0x001fca00078ec0ff */
[----:B---3--:R-:W-:-:S05]  /*0060*/  IMAD R41, R2, 0x400, R41 ;  /* 0x0000040002297824 */ /* 0x008fca00078e0229 */
[----:B------:R-:W-:-:S05]  /*0070*/  LOP3.LUT R3, R41, 0x1f, R0, 0xf8, !PT ;  /* 0x0000001f29037812 */ /* 0x000fca00078ef800 */
[----:B-1----:R-:W-:-:S05]  /*0080*/  IMAD.WIDE R16, R3, 0x8, R16 ;  /* 0x0000000803107825 */ /* 0x002fca00078e0210 */
[----:B--2---:R-:W2:Y:S04]  /*0090*/  LDG.E.64 R12, desc[UR6][R16.64] ;  /* 0x00000006100c7981 */ /* 0x004ea8000c1e1b00 */
[----:B------:R-:W3:Y:S04]  /*00a0*/  LDG.E.64 R10, desc[UR6][R16.64+0x400] ;  /* 0x00040006100a7981 */ /* 0x000ee8000c1e1b00 */
[----:B------:R-:W4:Y:S04]  /*00b0*/  LDG.E.64 R14, desc[UR6][R16.64+0x800] ;  /* 0x00080006100e7981 */ /* 0x000f28000c1e1b00 */
[----:B------:R-:W5:Y:S04]  /*00c0*/  LDG.E.64 R20, desc[UR6][R16.64+0xc00] ;  /* 0x000c000610147981 */ /* 0x000f68000c1e1b00 */
[----:B------:R-:W5:Y:S04]  /*00d0*/  LDG.E.64 R8, desc[UR6][R16.64+0x1000] ;  /* 0x0010000610087981 */ /* 0x000f68000c1e1b00 */
[----:B------:R-:W5:Y:S04]  /*00e0*/  LDG.E.64 R4, desc[UR6][R16.64+0x1400] ;  /* 0x0014000610047981 */ /* 0x000f68000c1e1b00 */
[----:B------:R-:W5:Y:S04]  /*00f0*/  LDG.E.64 R6, desc[UR6][R16.64+0x1800] ;  /* 0x0018000610067981 */ /* 0x000f68000c1e1b00 */
[----:B------:R-:W5:Y:S01]  /*0100*/  LDG.E.64 R2, desc[UR6][R16.64+0x1c00] ;  /* 0x001c000610027981 */ /* 0x000f62000c1e1b00 */
[----:B------:R-:W0:Y:S01]  /*0110*/  S2UR UR8, SR_CgaCtaId ;  /* 0x00000000000879c3 */ /* 0x000e220000008800 */
[----:B------:R-:W-:Y:S01]  /*0120*/  UMOV UR4, 0x400 ;  /* 0x0000040000047882 */ /* 0x000fe20000000000 */
[C---:B------:R-:W-:Y:S01]  /*0130*/  LOP3.LUT R19, R0.reuse, 0x1f, RZ, 0xc0, !PT ;  /* 0x0000001f00137812 */ /* 0x040fe200078ec0ff */
[----:B------:R-:W-:Y:S01]  /*0140*/  UIADD3 UR4, UPT, UPT, UR4, 0x2000, URZ ;  /* 0x0000200004047890 */ /* 0x000fe2000fffe0ff */
[----:B------:R-:W-:Y:S01]  /*0150*/  SHF.R.U32.HI R40, RZ, 0x5, R0 ;  /* 0x00000005ff287819 */ /* 0x000fe20000011600 */
[----:B------:R-:W-:Y:S01]  /*0160*/  BSSY.RECONVERGENT B0, `(.L_x_0) ;  /* 0x00000a6000007945 */ /* 0x000fe20003800200 */
[----:B------:R-:W-:-:S03]  /*0170*/  LOP3.LUT R26, R0, 0x3, RZ, 0xc0, !PT ;  /* 0x00000003001a7812 */ /* 0x000fc600078ec0ff */
[----:B------:R-:W-:Y:S01]  /*0180*/  IMAD R19, R40, 0x24, R19 ;  /* 0x0000002428137824 */ /* 0x000fe200078e0213 */
[----:B------:R-:W-:Y:S01]  /*0190*/  I2FP.F32.U32 R28, R26 ;  /* 0x0000001a001c7245 */ /* 0x000fe20000201000 */
[----:B0-----:R-:W-:-:S03]  /*01a0*/  ULEA UR8, UR8, UR4, 0x18 ;  /* 0x0000000408087291 */ /* 0x001fc6000f8ec0ff */
[----:B------:R-:W0:Y:S03]  /*01b0*/  LDCU UR4, c[0x0][0x390] ;  /* 0x00007200ff0477ac */ /* 0x000e260008000800 */
[----:B------:R-:W-:Y:S02]  /*01c0*/  LEA R18, R19, UR8, 0x2 ;  /* 0x0000000813127c11 */ /* 0x000fe4000f8e10ff */
[----:B------:R-:W-:-:S05]  /*01d0*/  SHF.R.U32.HI R19, RZ, 0x2, R0 ;  /* 0x00000002ff137819 */ /* 0x000fca0000011600 */
[----:B------:R-:W-:-:S05]  /*01e0*/  IMAD R19, R19, 0x24, R26 ;  /* 0x0000002413137824 */ /* 0x000fca00078e021a */
[----:B------:R-:W-:Y:S01]  /*01f0*/  LEA R22, R19, UR8, 0x2 ;  /* 0x0000000813167c11 */ /* 0x000fe2000f8e10ff */
[----:B--2---:R-:W-:Y:S04]  /*0200*/  STS [R18], R12 ;  /* 0x0000000c12007388 */ /* 0x004fe80000000800 */
[----:B---3--:R-:W-:Y:S04]  /*0210*/  STS [R18+0x240], R10 ;  /* 0x0002400a12007388 */ /* 0x008fe80000000800 */
[----:B----4-:R-:W-:Y:S04]  /*0220*/  STS [R18+0x480], R14 ;  /* 0x0004800e12007388 */ /* 0x010fe80000000800 */
[----:B-----5:R-:W-:Y:S04]  /*0230*/  STS [R18+0x6c0], R20 ;  /* 0x0006c01412007388 */ /* 0x020fe80000000800 */
[----:B------:R-:W-:Y:S04]  /*0240*/  STS [R18+0x900], R8 ;  /* 0x0009000812007388 */ /* 0x000fe80000000800 */
[----:B------:R-:W-:Y:S04]  /*0250*/  STS [R18+0xb40], R4 ;  /* 0x000b400412007388 */ /* 0x000fe80000000800 */
[----:B------:R-:W-:Y:S04]  /*0260*/  STS [R18+0xd80], R6 ;  /* 0x000d800612007388 */ /* 0x000fe80000000800 */
[----:B------:R0:W-:Y:S01]  /*0270*/  STS [R18+0xfc0], R2 ;  /* 0x000fc00212007388 */ /* 0x0001e20000000800 */
[----:B------:R-:W-:Y:S01]  /*0280*/  BAR.SYNC.DEFER_BLOCKING 0x0 ;  /* 0x0000000000007b1d */ /* 0x000fe20000010000 */
[----:B0-----:R-:W-:-:S05]  /*0290*/  I2FP.F32.S32 R2, UR4 ;  /* 0x0000000400027c45 */ /* 0x001fca0008201400 */
[C---:B------:R-:W-:Y:S01]  /*02a0*/  FMUL R33, R2.reuse, 0.19634954631328582764 ;  /* 0x3e490fdb02217820 */ /* 0x040fe20000400000 */
[----:B------:R-:W-:-:S03]  /*02b0*/  FMUL R25, R2, 0.70710676908493041992 ;  /* 0x3f3504f302197820 */ /* 0x000fc60000400000 */
[----:B------:R-:W-:-:S04]  /*02c0*/  FMUL R19, R28, R33 ;  /* 0x000000211c137220 */ /* 0x000fc80000400000 */
[C---:B------:R-:W-:Y:S01]  /*02d0*/  FMUL R14, R19.reuse, 0.63661974668502807617 ;  /* 0x3f22f983130e7820 */ /* 0x040fe20000400000 */
[----:B------:R-:W-:Y:S01]  /*02e0*/  FSETP.GE.AND P0, PT, |R19|, 105615, PT ;  /* 0x47ce47801300780b */ /* 0x000fe20003f06200 */
[----:B------:R-:W-:Y:S04]  /*02f0*/  LDS R24, [R22] ;  /* 0x0000000016187984 */ /* 0x000fe80000000800 */
[----:B------:R-:W0:Y:S01]  /*0300*/  F2I.NTZ R14, R14 ;  /* 0x0000000e000e7305 */ /* 0x000e220000203100 */
[----:B------:R-:W-:Y:S04]  /*0310*/  LDS R27, [R22+0x10] ;  /* 0x00001000161b7984 */ /* 0x000fe80000000800 */
[----:B------:R-:W-:Y:S04]  /*0320*/  LDS R17, [R22+0x20] ;  /* 0x0000200016117984 */ /* 0x000fe80000000800 */
[----:B------:R-:W-:Y:S04]  /*0330*/  LDS R29, [R22+0x30] ;  /* 0x00003000161d7984 */ /* 0x000fe80000000800 */
[----:B------:R-:W-:Y:S01]  /*0340*/  LDS R38, [R22+0x40] ;  /* 0x0000400016267984 */ /* 0x000fe20000000800 */
[----:B0-----:R-:W-:Y:S01]  /*0350*/  I2FP.F32.S32 R10, R14 ;  /* 0x0000000e000a7245 */ /* 0x001fe20000201400 */
[----:B------:R-:W-:-:S02]  /*0360*/  IMAD.MOV.U32 R42, RZ, RZ, R14 ;  /* 0x000000ffff2a7224 */ /* 0x000fc400078e000e */
[----:B------:R-:W-:Y:S04]  /*0370*/  LDS R34, [R22+0x50] ;  /* 0x0000500016227984 */ /* 0x000fe80000000800 */
[----:B------:R-:W-:Y:S04]  /*0380*/  LDS R35, [R22+0x60] ;  /* 0x0000600016237984 */ /* 0x000fe80000000800 */
[----:B------:R-:W-:Y:S01]  /*0390*/  LDS R4, [R22+0x70] ;  /* 0x0000700016047984 */ /* 0x000fe20000000800 */
[----:B------:R-:W-:Y:S06]  /*03a0*/  BAR.SYNC.DEFER_BLOCKING 0x0 ;  /* 0x0000000000007b1d */ /* 0x000fec0000010000 */
[----:B------:R-:W-:Y:S04]  /*03b0*/  STS [R18], R13 ;  /* 0x0000000d12007388 */ /* 0x000fe80000000800 */
[----:B------:R-:W-:Y:S04]  /*03c0*/  STS [R18+0x240], R11 ;  /* 0x0002400b12007388 */ /* 0x000fe80000000800 */
[----:B------:R-:W-:Y:S04]  /*03d0*/  STS [R18+0x480], R15 ;  /* 0x0004800f12007388 */ /* 0x000fe80000000800 */
[----:B------:R-:W-:Y:S04]  /*03e0*/  STS [R18+0x6c0], R21 ;  /* 0x0006c01512007388 */ /* 0x000fe80000000800 */
[----:B------:R0:W-:Y:S04]  /*03f0*/  STS [R18+0x900], R9 ;  /* 0x0009000912007388 */ /* 0x0001e80000000800 */
[----:B------:R-:W-:Y:S04]  /*0400*/  STS [R18+0xb40], R5 ;  /* 0x000b400512007388 */ /* 0x000fe80000000800 */
[----:B------:R-:W-:Y:S01]  /*0410*/  STS [R18+0xd80], R7 ;  /* 0x000d800712007388 */ /* 0x000fe20000000800 */
[----:B0-----:R-:W-:-:S03]  /*0420*/  P2R R9, PR, RZ, 0x1 ;  /* 0x00000001ff097803 */ /* 0x001fc60000000000 */
[----:B------:R0:W-:Y:S01]  /*0430*/  STS [R18+0xfc0], R3 ;  /* 0x000fc00312007388 */ /* 0x0001e20000000800 */
[----:B------:R-:W-:Y:S01]  /*0440*/  BAR.SYNC.DEFER_BLOCKING 0x0 ;  /* 0x0000000000007b1d */ /* 0x000fe20000010000 */
[----:B0-----:R-:W-:-:S04]  /*0450*/  FFMA R3, R10, -1.5707962512969970703, R19 ;  /* 0xbfc90fda0a037823 */ /* 0x001fc80000000013 */
[----:B------:R-:W-:-:S04]  /*0460*/  FFMA R3, R10, -7.5497894158615963534e-08, R3 ;  /* 0xb3a221680a037823 */ /* 0x000fc80000000003 */
[----:B------:R-:W-:-:S04]  /*0470*/  FFMA R37, R10, -5.3903029534742383927e-15, R3 ;  /* 0xa7c234c50a257823 */ /* 0x000fc80000000003 */
[----:B------:R-:W-:Y:S01]  /*0480*/  IMAD.MOV.U32 R15, RZ, RZ, R37 ;  /* 0x000000ffff0f7224 */ /* 0x000fe200078e0025 */
[----:B------:R-:W0:Y:S04]  /*0490*/  LDS R6, [R22+0x50] ;  /* 0x0000500016067984 */ /* 0x000e280000000800 */
[----:B------:R-:W1:Y:S04]  /*04a0*/  LDS R8, [R22+0x70] ;  /* 0x0000700016087984 */ /* 0x000e680000000800 */
[----:B------:R-:W2:Y:S04]  /*04b0*/  LDS R5, [R22+0x60] ;  /* 0x0000600016057984 */ /* 0x000ea80000000800 */
[----:B------:R-:W3:Y:S04]  /*04c0*/  LDS R20, [R22] ;  /* 0x0000000016147984 */ /* 0x000ee80000000800 */
[----:B------:R-:W4:Y:S04]  /*04d0*/  LDS R30, [R22+0x10] ;  /* 0x00001000161e7984 */ /* 0x000f280000000800 */
[----:B------:R-:W3:Y:S04]  /*04e0*/  LDS R16, [R22+0x20] ;  /* 0x0000200016107984 */ /* 0x000ee80000000800 */
[----:B------:R-:W3:Y:S04]  /*04f0*/  LDS R31, [R22+0x30] ;  /* 0x00003000161f7984 */ /* 0x000ee80000000800 */
[----:B------:R2:W3:Y:S01]  /*0500*/  LDS R18, [R22+0x40] ;  /* 0x0000400016127984 */ /* 0x0004e20000000800 */
[CC--:B0-----:R-:W-:Y:S01]  /*0510*/  FMUL R3, R6.reuse, R25.reuse ;  /* 0x0000001906037220 */ /* 0x0c1fe20000400000 */
[----:B------:R-:W-:Y:S01]  /*0520*/  FMUL R6, R6, 0.70710676908493041992 ;  /* 0x3f3504f306067820 */ /* 0x000fe20000400000 */
[C---:B-1----:R-:W-:Y:S01]  /*0530*/  FMUL R7, R8.reuse, -0.70710676908493041992 ;  /* 0xbf3504f308077820 */ /* 0x042fe20000400000 */
[-C--:B------:R-:W-:Y:S01]  /*0540*/  FMUL R21, R8, R25.reuse ;  /* 0x0000001908157220 */ /* 0x080fe20000400000 */
[C---:B------:R-:W-:Y:S01]  /*0550*/  FFMA R32, R34.reuse, 0.70710676908493041992, -R3 ;  /* 0x3f3504f322207823 */ /* 0x040fe20000000803 */
[-C--:B------:R-:W-:Y:S01]  /*0560*/  FFMA R34, R34, R25.reuse, R6 ;  /* 0x0000001922227223 */ /* 0x080fe20000000006 */
[C---:B------:R-:W-:Y:S01]  /*0570*/  FFMA R25, R4.reuse, R25, R7 ;  /* 0x0000001904197223 */ /* 0x040fe20000000007 */
[----:B------:R-:W-:Y:S01]  /*0580*/  FFMA R21, R4, -0.70710676908493041992, -R21 ;  /* 0xbf3504f304157823 */ /* 0x000fe20000000815 */
[----:B--2---:R-:W-:Y:S01]  /*0590*/  FMUL R22, R5, -R2 ;  /* 0x8000000205167220 */ /* 0x004fe20000400000 */
[----:B------:R-:W-:Y:S06]  /*05a0*/  BAR.SYNC.DEFER_BLOCKING 0x0 ;  /* 0x0000000000007b1d */ /* 0x000fec0000010000 */
[----:B------:R-:W-:Y:S05]  /*05b0*/  @!P0 BRA `(.L_x_1) ;  /* 0x0000000400808947 */ /* 0x000fea0003800000 */
[----:B------:R-:W-:-:S13]  /*05c0*/  FSETP.NEU.AND P0, PT, |R19|, +INF , PT ;  /* 0x7f8000001300780b */ /* 0x000fda0003f0d200 */
[----:B------:R-:W-:Y:S01]  /*05d0*/  @!P0 FMUL R15, RZ, R19 ;  /* 0x00000013ff0f8220 */ /* 0x000fe20000400000 */
[----:B------:R-:W-:Y:S01]  /*05e0*/  @!P0 IMAD.MOV.U32 R14, RZ, RZ, RZ ;  /* 0x000000ffff0e8224 */ /* 0x000fe200078e00ff */
[----:B------:R-:W-:Y:S06]  /*05f0*/  @!P0 BRA `(.L_x_1) ;  /* 0x0000000400708947 */ /* 0x000fec0003800000 */
[----:B------:R-:W-:Y:S01]  /*0600*/  IMAD.SHL.U32 R3, R19, 0x100, RZ ;  /* 0x0000010013037824 */ /* 0x000fe200078e00ff */
[----:B------:R-:W0:Y:S01]  /*0610*/  LDCU.64 UR10, c[0x4][URZ] ;  /* 0x01000000ff0a77ac */ /* 0x000e220008000a00 */
[----:B------:R-:W-:Y:S02]  /*0620*/  IMAD.MOV.U32 R9, RZ, RZ, RZ ;  /* 0x000000ffff097224 */ /* 0x000fe400078e00ff */
[----:B------:R-:W-:Y:S01]  /*0630*/  IMAD.MOV.U32 R15, RZ, RZ, RZ ;  /* 0x000000ffff0f7224 */ /* 0x000fe200078e00ff */
[----:B------:R-:W-:Y:S01]  /*0640*/  LOP3.LUT R14, R3, 0x80000000, RZ, 0xfc, !PT ;  /* 0x80000000030e7812 */ /* 0x000fe200078efcff */
[----:B------:R-:W-:Y:S01]  /*0650*/  UMOV UR5, URZ ;  /* 0x000000ff00057c82 */ /* 0x000fe20008000000 */
[----:B------:R-:W-:-:S05]  /*0660*/  UMOV UR4, URZ ;  /* 0x000000ff00047c82 */ /* 0x000fca0008000000 */
.L_x_2:
[----:B0-----:R-:W-:Y:S01]  /*0670*/  IMAD.U32 R11, RZ, RZ, UR11 ;  /* 0x0000000bff0b7e24 */ /* 0x001fe2000f8e00ff */
[----:B------:R-:W-:-:S05]  /*0680*/  MOV R10, UR10 ;  /* 0x0000000a000a7c02 */ /* 0x000fca0008000f00 */
[----:B------:R-:W2:Y:S01]  /*0690*/  LDG.E.CONSTANT R11, desc[UR6][R10.64] ;  /* 0x000000060a0b7981 */ /* 0x000ea2000c1e9900 */
[----:B------:R-:W-:Y:S01]  /*06a0*/  UIADD3 UR4, UPT, UPT, UR4, 0x1, URZ ;  /* 0x0000000104047890 */ /* 0x000fe2000fffe0ff */
[C---:B------:R-:W-:Y:S01]  /*06b0*/  ISETP.EQ.AND P0, PT, R15.reuse, RZ, PT ;  /* 0x000000ff0f00720c */ /* 0x040fe20003f02270 */
[----:B------:R-:W-:Y:S01]  /*06c0*/  UIADD3 UR10, UP1, UPT, UR10, 0x4, URZ ;  /* 0x000000040a0a7890 */ /* 0x000fe2000ff3e0ff */
[C---:B------:R-:W-:Y:S01]  /*06d0*/  ISETP.EQ.AND P1, PT, R15.reuse, 0x4, PT ;  /* 0x000000040f00780c */ /* 0x040fe20003f22270 */
[----:B------:R-:W-:Y:S01]  /*06e0*/  UISETP.NE.AND UP0, UPT, UR4, 0x6, UPT ;  /* 0x000000060400788c */ /* 0x000fe2000bf05270 */
[C---:B------:R-:W-:Y:S01]  /*06f0*/  ISETP.EQ.AND P3, PT, R15.reuse, 0xc, PT ;  /* 0x0000000c0f00780c */ /* 0x040fe20003f62270 */
[----:B------:R-:W-:Y:S01]  /*0700*/  UIADD3.X UR11, UPT, UPT, URZ, UR11, URZ, UP1, !UPT ;  /* 0x0000000bff0b7290 */ /* 0x000fe20008ffe4ff */
[C---:B------:R-:W-:Y:S02]  /*0710*/  ISETP.EQ.AND P4, PT, R15.reuse, 0x10, PT ;  /* 0x000000100f00780c */ /* 0x040fe40003f82270 */
[----:B------:R-:W-:Y:S01]  /*0720*/  ISETP.EQ.AND P5, PT, R15, 0x14, PT ;  /* 0x000000140f00780c */ /* 0x000fe20003fa2270 */
[----:B--2---:R-:W-:-:S03]  /*0730*/  IMAD.WIDE.U32 R12, R11, R14, RZ ;  /* 0x0000000e0b0c7225 */ /* 0x004fc600078e00ff */
[----:B------:R-:W-:-:S04]  /*0740*/  IADD3 R12, P2, PT, R12, R9, RZ ;  /* 0x000000090c0c7210 */ /* 0x000fc80007f5e0ff */
[----:B------:R-:W-:Y:S01]  /*0750*/  IADD3.X R9, PT, PT, R13, UR5, RZ, P2, !PT ;  /* 0x000000050d097c10 */ /* 0x000fe200097fe4ff */
[--C-:B------:R-:W-:Y:S01]  /*0760*/  @P0 IMAD.MOV.U32 R3, RZ, RZ, R12.reuse ;  /* 0x000000ffff030224 */ /* 0x100fe200078e000c */
[C---:B------:R-:W-:Y:S01]  /*0770*/  ISETP.EQ.AND P2, PT, R15.reuse, 0x8, PT ;  /* 0x000000080f00780c */ /* 0x040fe20003f42270 */
[--C-:B------:R-:W-:Y:S01]  /*0780*/  @P1 IMAD.MOV.U32 R4, RZ, RZ, R12.reuse ;  /* 0x000000ffff041224 */ /* 0x100fe200078e000c */
[----:B------:R-:W-:Y:S01]  /*0790*/  IADD3 R15, PT, PT, R15, 0x4, RZ ;  /* 0x000000040f0f7810 */ /* 0x000fe20007ffe0ff */
[--C-:B------:R-:W-:Y:S02]  /*07a0*/  @P3 IMAD.MOV.U32 R6, RZ, RZ, R12.reuse ;  /* 0x000000ffff063224 */ /* 0x100fe400078e000c */
[--C-:B------:R-:W-:Y:S02]  /*07b0*/  @P4 IMAD.MOV.U32 R7, RZ, RZ, R12.reuse ;  /* 0x000000ffff074224 */ /* 0x100fe400078e000c */
[----:B------:R-:W-:-:S06]  /*07c0*/  @P5 IMAD.MOV.U32 R8, RZ, RZ, R12 ;  /* 0x000000ffff085224 */ /* 0x000fcc00078e000c */
[----:B------:R-:W-:Y:S01]  /*07d0*/  @P2 IMAD.MOV.U32 R5, RZ, RZ, R12 ;  /* 0x000000ffff052224 */ /* 0x000fe200078e000c */
[----:B------:R-:W-:Y:S06]  /*07e0*/  BRA.U UP0, `(.L_x_2) ;  /* 0xfffffffd00a07547 */ /* 0x000fec000b83ffff */
[----:B------:R-:W-:Y:S01]  /*07f0*/  SHF.R.U32.HI R10, RZ, 0x17, R19 ;  /* 0x00000017ff0a7819 */ /* 0x000fe20000011613 */
[----:B------:R-:W-:Y:S03]  /*0800*/  BSSY.RECONVERGENT B1, `(.L_x_3) ;  /* 0x0000029000017945 */ /* 0x000fe60003800200 */
[C---:B------:R-:W-:Y:S02]  /*0810*/  LOP3.LUT R11, R10.reuse, 0xe0, RZ, 0xc0, !PT ;  /* 0x000000e00a0b7812 */ /* 0x040fe400078ec0ff */
[----:B------:R-:W-:-:S03]  /*0820*/  LOP3.LUT P6, RZ, R10, 0x1f, RZ, 0xc0, !PT ;  /* 0x0000001f0aff7812 */ /* 0x000fc600078cc0ff */
[----:B------:R-:W-:-:S05]  /*0830*/  VIADD R11, R11, 0xffffff80 ;  /* 0xffffff800b0b7836 */ /* 0x000fca0000000000 */
[----:B------:R-:W-:-:S05]  /*0840*/  SHF.R.U32.HI R11, RZ, 0x5, R11 ;  /* 0x00000005ff0b7819 */ /* 0x000fca000001160b */
[----:B------:R-:W-:-:S05]  /*0850*/  IMAD.U32 R15, R11, -0x4, RZ ;  /* 0xfffffffc0b0f7824 */ /* 0x000fca00078e00ff */
[C---:B------:R-:W-:Y:S02]  /*0860*/  ISETP.EQ.AND P3, PT, R15.reuse, -0x18, PT ;  /* 0xffffffe80f00780c */ /* 0x040fe40003f62270 */
[C---:B------:R-:W-:Y:S02]  /*0870*/  ISETP.EQ.AND P4, PT, R15.reuse, -0x14, PT ;  /* 0xffffffec0f00780c */ /* 0x040fe40003f82270 */
[C---:B------:R-:W-:Y:S02]  /*0880*/  ISETP.EQ.AND P0, PT, R15.reuse, -0x10, PT ;  /* 0xfffffff00f00780c */ /* 0x040fe40003f02270 */
[C---:B------:R-:W-:Y:S02]  /*0890*/  ISETP.EQ.AND P1, PT, R15.reuse, -0xc, PT ;  /* 0xfffffff40f00780c */ /* 0x040fe40003f22270 */
[C---:B------:R-:W-:Y:S02]  /*08a0*/  ISETP.EQ.AND P2, PT, R15.reuse, -0x8, PT ;  /* 0xfffffff80f00780c */ /* 0x040fe40003f42270 */
[----:B------:R-:W-:-:S03]  /*08b0*/  ISETP.EQ.AND P5, PT, R15, 0x4, PT ;  /* 0x000000040f00780c */ /* 0x000fc60003fa2270 */
[--C-:B------:R-:W-:Y:S01]  /*08c0*/  @P3 IMAD.MOV.U32 R14, RZ, RZ, R3.reuse ;  /* 0x000000ffff0e3224 */ /* 0x100fe200078e0003 */
[C---:B------:R-:W-:Y:S01]  /*08d0*/  ISETP.EQ.AND P3, PT, R15.reuse, -0x4, PT ;  /* 0xfffffffc0f00780c */ /* 0x040fe20003f62270 */
[----:B------:R-:W-:Y:S02]  /*08e0*/  @P4 IMAD.MOV.U32 R11, RZ, RZ, R3 ;  /* 0x000000ffff0b4224 */ /* 0x000fe400078e0003 */
[--C-:B------:R-:W-:Y:S01]  /*08f0*/  @P4 IMAD.MOV.U32 R14, RZ, RZ, R4.reuse ;  /* 0x000000ffff0e4224 */ /* 0x100fe200078e0004 */
[----:B------:R-:W-:Y:S01]  /*0900*/  ISETP.EQ.AND P4, PT, R15, RZ, PT ;  /* 0x000000ff0f00720c */ /* 0x000fe20003f82270 */
[----:B------:R-:W-:Y:S01]  /*0910*/  @P0 IMAD.MOV.U32 R11, RZ, RZ, R4 ;  /* 0x000000ffff0b0224 */ /* 0x000fe200078e0004 */
[----:B------:R-:W-:Y:S01]  /*0920*/  @P1 MOV R11, R5 ;  /* 0x00000005000b1202 */ /* 0x000fe20000000f00 */
[----:B------:R-:W-:Y:S02]  /*0930*/  @P2 IMAD.MOV.U32 R11, RZ, RZ, R6 ;  /* 0x000000ffff0b2224 */ /* 0x000fe400078e0006 */
[----:B------:R-:W-:-:S02]  /*0940*/  @P0 IMAD.MOV.U32 R14, RZ, RZ, R5 ;  /* 0x000000ffff0e0224 */ /* 0x000fc400078e0005 */
[----:B------:R-:W-:Y:S02]  /*0950*/  @P1 IMAD.MOV.U32 R14, RZ, RZ, R6 ;  /* 0x000000ffff0e1224 */ /* 0x000fe400078e0006 */
[--C-:B------:R-:W-:Y:S02]  /*0960*/  @P3 IMAD.MOV.U32 R11, RZ, RZ, R7.reuse ;  /* 0x000000ffff0b3224 */ /* 0x100fe400078e0007 */
[----:B------:R-:W-:Y:S02]  /*0970*/  @P2 IMAD.MOV.U32 R14, RZ, RZ, R7 ;  /* 0x000000ffff0e2224 */ /* 0x000fe400078e0007 */
[--C-:B------:R-:W-:Y:S01]  /*0980*/  @P4 IMAD.MOV.U32 R11, RZ, RZ, R8.reuse ;  /* 0x000000ffff0b4224 */ /* 0x100fe200078e0008 */
[----:B------:R-:W-:Y:S01]  /*0990*/  @P5 MOV R11, R9 ;  /* 0x00000009000b5202 */ /* 0x000fe20000000f00 */
[----:B------:R-:W-:Y:S02]  /*09a0*/  @P3 IMAD.MOV.U32 R14, RZ, RZ, R8 ;  /* 0x000000ffff0e3224 */ /* 0x000fe400078e0008 */
[----:B------:R-:W-:-:S02]  /*09b0*/  @P4 IMAD.MOV.U32 R14, RZ, RZ, R9 ;  /* 0x000000ffff0e4224 */ /* 0x000fc400078e0009 */
[----:B------:R-:W-:Y:S01]  /*09c0*/  IMAD.MOV.U32 R12, RZ, RZ, R11 ;  /* 0x000000ffff0c7224 */ /* 0x000fe200078e000b */
[----:B------:R-:W-:Y:S06]  /*09d0*/  @!P6 BRA `(.L_x_4) ;  /* 0x00000000002ce947 */ /* 0x000fec0003800000 */
[----:B------:R-:W-:Y:S01]  /*09e0*/  @P0 IMAD.MOV.U32 R13, RZ, RZ, R3 ;  /* 0x000000ffff0d0224 */ /* 0x000fe200078e0003 */
[----:B------:R-:W-:Y:S01]  /*09f0*/  ISETP.EQ.AND P0, PT, R15, 0x8, PT ;  /* 0x000000080f00780c */ /* 0x000fe20003f02270 */
[----:B------:R-:W-:Y:S01]  /*0a00*/  @P1 IMAD.MOV.U32 R13, RZ, RZ, R4 ;  /* 0x000000ffff0d1224 */ /* 0x000fe200078e0004 */
[----:B------:R-:W-:Y:S01]  /*0a10*/  LOP3.LUT R11, R10, 0x1f, RZ, 0xc0, !PT ;  /* 0x0000001f0a0b7812 */ /* 0x000fe200078ec0ff */
[----:B------:R-:W-:Y:S02]  /*0a20*/  @P2 IMAD.MOV.U32 R13, RZ, RZ, R5 ;  /* 0x000000ffff0d2224 */ /* 0x000fe400078e0005 */
[----:B------:R-:W-:Y:S01]  /*0a30*/  @P3 IMAD.MOV.U32 R13, RZ, RZ, R6 ;  /* 0x000000ffff0d3224 */ /* 0x000fe200078e0006 */
[----:B------:R-:W-:Y:S01]  /*0a40*/  SHF.L.W.U32.HI R14, R12, R11, R14 ;  /* 0x0000000b0c0e7219 */ /* 0x000fe20000010e0e */
[----:B------:R-:W-:Y:S02]  /*0a50*/  @P4 IMAD.MOV.U32 R13, RZ, RZ, R7 ;  /* 0x000000ffff0d4224 */ /* 0x000fe400078e0007 */
[----:B------:R-:W-:-:S04]  /*0a60*/  @P5 IMAD.MOV.U32 R13, RZ, RZ, R8 ;  /* 0x000000ffff0d5224 */ /* 0x000fc800078e0008 */
[----:B------:R-:W-:-:S04]  /*0a70*/  @P0 MOV R13, R9 ;  /* 0x00000009000d0202 */ /* 0x000fc80000000f00 */
[----:B------:R-:W-:-:S07]  /*0a80*/  SHF.L.W.U32.HI R12, R13, R11, R12 ;  /* 0x0000000b0d0c7219 */ /* 0x000fce0000010e0c */
.L_x_4:
[----:B------:R-:W-:Y:S05]  /*0a90*/  BSYNC.RECONVERGENT B1 ;  /* 0x0000000000017941 */ /* 0x000fea0003800200 */
.L_x_3:
[C---:B------:R-:W-:Y:S01]  /*0aa0*/  SHF.L.W.U32.HI R36, R12.reuse, 0x2, R14 ;  /* 0x000000020c247819 */ /* 0x040fe20000010e0e */
[----:B------:R-:W-:Y:S01]  /*0ab0*/  IMAD.SHL.U32 R10, R12, 0x4, RZ ;  /* 0x000000040c0a7824 */ /* 0x000fe200078e00ff */
[----:B------:R-:W-:Y:S01]  /*0ac0*/  UMOV UR4, 0x54442d19 ;  /* 0x54442d1900047882 */ /* 0x000fe20000000000 */
[----:B------:R-:W-:Y:S01]  /*0ad0*/  UMOV UR5, 0x3bf921fb ;  /* 0x3bf921fb00057882 */ /* 0x000fe20000000000 */
[----:B------:R-:W-:Y:S02]  /*0ae0*/  SHF.R.S32.HI R9, RZ, 0x1f, R36 ;  /* 0x0000001fff097819 */ /* 0x000fe40000011424 */
[----:B------:R-:W-:Y:S02]  /*0af0*/  ISETP.GE.AND P0, PT, R19, RZ, PT ;  /* 0x000000ff1300720c */ /* 0x000fe40003f06270 */
[C---:B------:R-:W-:Y:S02]  /*0b00*/  LOP3.LUT R10, R9.reuse, R10, RZ, 0x3c, !PT ;  /* 0x0000000a090a7212 */ /* 0x040fe400078e3cff */
[----:B------:R-:W-:-:S02]  /*0b10*/  LOP3.LUT R11, R9, R36, RZ, 0x3c, !PT ;  /* 0x00000024090b7212 */ /* 0x000fc400078e3cff */
[----:B------:R-:W-:Y:S02]  /*0b20*/  SHF.R.U32.HI R9, RZ, 0x1e, R14 ;  /* 0x0000001eff097819 */ /* 0x000fe4000001160e */
[C---:B------:R-:W-:Y:S02]  /*0b30*/  LOP3.LUT R15, R36.reuse, R19, RZ, 0x3c, !PT ;  /* 0x00000013240f7212 */ /* 0x040fe400078e3cff */
[----:B------:R-:W0:Y:S01]  /*0b40*/  I2F.F64.S64 R10, R10 ;  /* 0x0000000a000a7312 */ /* 0x000e220000301c00 */
[----:B------:R-:W-:Y:S02]  /*0b50*/  LEA.HI R14, R36, R9, RZ, 0x1 ;  /* 0x00000009240e7211 */ /* 0x000fe400078f08ff */
[----:B------:R-:W-:-:S03]  /*0b60*/  ISETP.GE.AND P1, PT, R15, RZ, PT ;  /* 0x000000ff0f00720c */ /* 0x000fc60003f26270 */
[----:B------:R-:W-:-:S04]  /*0b70*/  IMAD.MOV R9, RZ, RZ, -R14 ;  /* 0x000000ffff097224 */ /* 0x000fc800078e0a0e */
[----:B------:R-:W-:Y:S01]  /*0b80*/  @!P0 IMAD.MOV.U32 R14, RZ, RZ, R9 ;  /* 0x000000ffff0e8224 */ /* 0x000fe200078e0009 */
[----:B0-----:R-:W-:-:S10]  /*0b90*/  DMUL R12, R10, UR4 ;  /* 0x000000040a0c7c28 */ /* 0x001fd40008000000 */
[----:B------:R-:W0:Y:S02]  /*0ba0*/  F2F.F32.F64 R12, R12 ;  /* 0x0000000c000c7310 */ /* 0x000e240000301000 */
[----:B0-----:R-:W-:-:S07]  /*0bb0*/  FSEL R15, -R12, R12, !P1 ;  /* 0x0000000c0c0f7208 */ /* 0x001fce0004800100 */
.L_x_1:
[----:B------:R-:W-:Y:S05]  /*0bc0*/  BSYNC.RECONVERGENT B0 ;  /* 0x0000000000007941 */ /* 0x000fea0003800200 */
.L_x_0:
[----:B------:R-:W-:Y:S02]  /*0bd0*/  IMAD.MOV.U32 R9, RZ, RZ, 0x37cbac00 ;  /* 0x37cbac00ff097424 */ /* 0x000fe400078e00ff */
[----:B------:R-:W-:Y:S01]  /*0be0*/  FMUL R12, R15, R15 ;  /* 0x0000000f0f0c7220 */ /* 0x000fe20000400000 */
[C---:B------:R-:W-:Y:S01]  /*0bf0*/  LOP3.LUT R10, R14.reuse, 0x1, RZ, 0xc0, !PT ;  /* 0x000000010e0a7812 */ /* 0x040fe200078ec0ff */
[----:B------:R-:W-:Y:S01]  /*0c00*/  VIADD R14, R14, 0x1 ;  /* 0x000000010e0e7836 */ /* 0x000fe20000000000 */
[----:B------:R-:W-:Y:S01]  /*0c10*/  FSETP.GE.AND P2, PT, |R19|, 105615, PT ;  /* 0x47ce47801300780b */ /* 0x000fe20003f46200 */
[----:B------:R-:W-:Y:S01]  /*0c20*/  FFMA R11, R12, R9, -0.0013887860113754868507 ;  /* 0xbab607ed0c0b7423 */ /* 0x000fe20000000009 */
[----:B------:R-:W-:Y:S01]  /*0c30*/  ISETP.NE.U32.AND P0, PT, R10, 0x1, PT ;  /* 0x000000010a00780c */ /* 0x000fe20003f05070 */
[----:B------:R-:W-:Y:S01]  /*0c40*/  IMAD.MOV.U32 R10, RZ, RZ, 0x3c0885e4 ;  /* 0x3c0885e4ff0a7424 */ /* 0x000fe200078e00ff */
[----:B------:R-:W-:Y:S01]  /*0c50*/  LOP3.LUT P1, RZ, R14, 0x2, RZ, 0xc0, !PT ;  /* 0x000000020eff7812 */ /* 0x000fe2000782c0ff */
[----:B------:R-:W-:Y:S01]  /*0c60*/  BSSY.RECONVERGENT B0, `(.L_x_5) ;  /* 0x000006a000007945 */ /* 0x000fe20003800200 */
[----:B------:R-:W-:Y:S01]  /*0c70*/  FSEL R13, R11, -0.00019574658654164522886, P0 ;  /* 0xb94d41530b0d7808 */ /* 0x000fe20000000000 */
[----:B------:R-:W-:Y:S01]  /*0c80*/  IMAD.MOV.U32 R11, RZ, RZ, 0x3e2aaaa8 ;  /* 0x3e2aaaa8ff0b7424 */ /* 0x000fe200078e00ff */
[----:B------:R-:W-:-:S02]  /*0c90*/  FSEL R23, R10, 0.041666727513074874878, !P0 ;  /* 0x3d2aaabb0a177808 */ /* 0x000fc40004000000 */
[----:B------:R-:W-:Y:S02]  /*0ca0*/  FSEL R39, R15, 1, !P0 ;  /* 0x3f8000000f277808 */ /* 0x000fe40004000000 */
[----:B------:R-:W-:Y:S01]  /*0cb0*/  FSEL R14, -R11, -0.4999999701976776123, !P0 ;  /* 0xbeffffff0b0e7808 */ /* 0x000fe20004000100 */
[----:B------:R-:W-:-:S04]  /*0cc0*/  FFMA R13, R12, R13, R23 ;  /* 0x0000000d0c0d7223 */ /* 0x000fc80000000017 */
[C---:B------:R-:W-:Y:S01]  /*0cd0*/  FFMA R13, R12.reuse, R13, R14 ;  /* 0x0000000d0c0d7223 */ /* 0x040fe2000000000e */
[----:B------:R-:W-:-:S04]  /*0ce0*/  FFMA R12, R12, R39, RZ ;  /* 0x000000270c0c7223 */ /* 0x000fc800000000ff */
[----:B------:R-:W-:-:S04]  /*0cf0*/  FFMA R39, R12, R13, R39 ;  /* 0x0000000d0c277223 */ /* 0x000fc80000000027 */
[----:B------:R-:W-:Y:S01]  /*0d00*/  @P1 FADD R39, RZ, -R39 ;  /* 0x80000027ff271221 */ /* 0x000fe20000000000 */
[----:B------:R-:W-:Y:S06]  /*0d10*/  @!P2 BRA `(.L_x_6) ;  /* 0x000000040078a947 */ /* 0x000fec0003800000 */
[----:B------:R-:W-:-:S13]  /*0d20*/  FSETP.NEU.AND P0, PT, |R19|, +INF , PT ;  /* 0x7f8000001300780b */ /* 0x000fda0003f0d200 */
[----:B------:R-:W-:Y:S01]  /*0d30*/  @!P0 FMUL R37, RZ, R19 ;  /* 0x00000013ff258220 */ /* 0x000fe20000400000 */
[----:B------:R-:W-:Y:S01]  /*0d40*/  @!P0 MOV R42, RZ ;  /* 0x000000ff002a8202 */ /* 0x000fe20000000f00 */
[----:B------:R-:W-:Y:S06]  /*0d50*/  @!P0 BRA `(.L_x_6) ;  /* 0x0000000400688947 */ /* 0x000fec0003800000 */
[----:B------:R-:W-:Y:S01]  /*0d60*/  IMAD.SHL.U32 R12, R19, 0x100, RZ ;  /* 0x00000100130c7824 */ /* 0x000fe200078e00ff */
[----:B------:R-:W-:Y:S01]  /*0d70*/  CS2R R36, SRZ ;  /* 0x0000000000247805 */ /* 0x000fe2000001ff00 */
[----:B------:R-:W0:Y:S03]  /*0d80*/  LDCU.64 UR10, c[0x4][URZ] ;  /* 0x01000000ff0a77ac */ /* 0x000e260008000a00 */
[----:B------:R-:W-:Y:S01]  /*0d90*/  LOP3.LUT R23, R12, 0x80000000, RZ, 0xfc, !PT ;  /* 0x800000000c177812 */ /* 0x000fe200078efcff */
[----:B------:R-:W-:Y:S01]  /*0da0*/  UMOV UR5, URZ ;  /* 0x000000ff00057c82 */ /* 0x000fe20008000000 */
[----:B------:R-:W-:-:S05]  /*0db0*/  UMOV UR4, URZ ;  /* 0x000000ff00047c82 */ /* 0x000fca0008000000 */
.L_x_7:
[----:B0-----:R-:W-:Y:S02]  /*0dc0*/  IMAD.U32 R12, RZ, RZ, UR10 ;  /* 0x0000000aff0c7e24 */ /* 0x001fe4000f8e00ff */
[----:B------:R-:W-:-:S05]  /*0dd0*/  IMAD.U32 R13, RZ, RZ, UR11 ;  /* 0x0000000bff0d7e24 */ /* 0x000fca000f8e00ff */
        /* <DEDUP_REMOVED lines=9> */
[----:B------:R-:W-:-:S02]  /*0e70*/  ISETP.EQ.AND P4, PT, R36, 0x10, PT ;  /* 0x000000102400780c */ /* 0x000fc40003f82270 */
[C---:B------:R-:W-:Y:S01]  /*0e80*/  ISETP.EQ.AND P5, PT, R36.reuse, 0x14, PT ;  /* 0x000000142400780c */ /* 0x040fe20003fa2270 */
[----:B------:R-:W-:Y:S02]  /*0e90*/  VIADD R36, R36, 0x4 ;  /* 0x0000000424247836 */ /* 0x000fe40000000000 */
[----:B--2---:R-:W-:-:S03]  /*0ea0*/  IMAD.WIDE.U32 R14, R12, R23, RZ ;  /* 0x000000170c0e7225 */ /* 0x004fc600078e00ff */
[----:B------:R-:W-:-:S04]  /*0eb0*/  IADD3 R14, P6, PT, R14, R37, RZ ;  /* 0x000000250e0e7210 */ /* 0x000fc80007fde0ff */
[----:B------:R-:W-:Y:S01]  /*0ec0*/  IADD3.X R37, PT, PT, R15, UR5, RZ, P6, !PT ;  /* 0x000000050f257c10 */ /* 0x000fe2000b7fe4ff */
[--C-:B------:R-:W-:Y:S01]  /*0ed0*/  @P0 IMAD.MOV.U32 R3, RZ, RZ, R14.reuse ;  /* 0x000000ffff030224 */ /* 0x100fe200078e000e */
[----:B------:R-:W-:Y:S01]  /*0ee0*/  @P4 MOV R7, R14 ;  /* 0x0000000e00074202 */ /* 0x000fe20000000f00 */
[--C-:B------:R-:W-:Y:S02]  /*0ef0*/  @P1 IMAD.MOV.U32 R4, RZ, RZ, R14.reuse ;  /* 0x000000ffff041224 */ /* 0x100fe400078e000e */
[--C-:B------:R-:W-:Y:S02]  /*0f00*/  @P2 IMAD.MOV.U32 R5, RZ, RZ, R14.reuse ;  /* 0x000000ffff052224 */ /* 0x100fe400078e000e */
[--C-:B------:R-:W-:Y:S02]  /*0f10*/  @P3 IMAD.MOV.U32 R6, RZ, RZ, R14.reuse ;  /* 0x000000ffff063224 */ /* 0x100fe400078e000e */
        /* <DEDUP_REMOVED lines=14> */
[----:B------:R-:W-:-:S03]  /*1000*/  ISETP.EQ.AND P5, PT, R15, RZ, PT ;  /* 0x000000ff0f00720c */ /* 0x000fc60003fa2270 */
[--C-:B------:R-:W-:Y:S01]  /*1010*/  @P3 IMAD.MOV.U32 R23, RZ, RZ, R3.reuse ;  /* 0x000000ffff173224 */ /* 0x100fe200078e0003 */
[C---:B------:R-:W-:Y:S01]  /*1020*/  ISETP.EQ.AND P3, PT, R15.reuse, -0x4, PT ;  /* 0xfffffffc0f00780c */ /* 0x040fe20003f62270 */
[----:B------:R-:W-:Y:S02]  /*1030*/  @P4 IMAD.MOV.U32 R12, RZ, RZ, R3 ;  /* 0x000000ffff0c4224 */ /* 0x000fe400078e0003 */
[----:B------:R-:W-:Y:S01]  /*1040*/  @P4 IMAD.MOV.U32 R23, RZ, RZ, R4 ;  /* 0x000000ffff174224 */ /* 0x000fe200078e0004 */
[----:B------:R-:W-:Y:S01]  /*1050*/  ISETP.EQ.AND P4, PT, R15, 0x4, PT ;  /* 0x000000040f00780c */ /* 0x000fe20003f82270 */
[--C-:B------:R-:W-:Y:S01]  /*1060*/  @P2 IMAD.MOV.U32 R23, RZ, RZ, R5.reuse ;  /* 0x000000ffff172224 */ /* 0x100fe200078e0005 */
[----:B------:R-:W-:Y:S01]  /*1070*/  @P2 MOV R12, R4 ;  /* 0x00000004000c2202 */ /* 0x000fe20000000f00 */
[----:B------:R-:W-:Y:S02]  /*1080*/  @P1 IMAD.MOV.U32 R12, RZ, RZ, R5 ;  /* 0x000000ffff0c1224 */ /* 0x000fe400078e0005 */
[----:B------:R-:W-:-:S02]  /*1090*/  @P1 IMAD.MOV.U32 R23, RZ, RZ, R6 ;  /* 0x000000ffff171224 */ /* 0x000fc400078e0006 */
[----:B------:R-:W-:Y:S02]  /*10a0*/  @P0 IMAD.MOV.U32 R12, RZ, RZ, R6 ;  /* 0x000000ffff0c0224 */ /* 0x000fe400078e0006 */
[--C-:B------:R-:W-:Y:S02]  /*10b0*/  @P0 IMAD.MOV.U32 R23, RZ, RZ, R7.reuse ;  /* 0x000000ffff170224 */ /* 0x100fe400078e0007 */
[----:B------:R-:W-:Y:S01]  /*10c0*/  @P3 IMAD.MOV.U32 R12, RZ, RZ, R7 ;  /* 0x000000ffff0c3224 */ /* 0x000fe200078e0007 */
[----:B------:R-:W-:Y:S01]  /*10d0*/  @P5 MOV R12, R8 ;  /* 0x00000008000c5202 */ /* 0x000fe20000000f00 */
[----:B------:R-:W-:Y:S02]  /*10e0*/  @P3 IMAD.MOV.U32 R23, RZ, RZ, R8 ;  /* 0x000000ffff173224 */ /* 0x000fe400078e0008 */
[--C-:B------:R-:W-:Y:S02]  /*10f0*/  @P5 IMAD.MOV.U32 R23, RZ, RZ, R37.reuse ;  /* 0x000000ffff175224 */ /* 0x100fe400078e0025 */
[----:B------:R-:W-:Y:S01]  /*1100*/  @P4 IMAD.MOV.U32 R12, RZ, RZ, R37 ;  /* 0x000000ffff0c4224 */ /* 0x000fe200078e0025 */
[----:B------:R-:W-:Y:S06]  /*1110*/  @!P6 BRA `(.L_x_9) ;  /* 0x00000000002ce947 */ /* 0x000fec0003800000 */
[----:B------:R-:W-:Y:S01]  /*1120*/  @P2 IMAD.MOV.U32 R13, RZ, RZ, R3 ;  /* 0x000000ffff0d2224 */ /* 0x000fe200078e0003 */
[----:B------:R-:W-:Y:S01]  /*1130*/  LOP3.LUT R14, R14, 0x1f, RZ, 0xc0, !PT ;  /* 0x0000001f0e0e7812 */ /* 0x000fe200078ec0ff */
[----:B------:R-:W-:Y:S02]  /*1140*/  @P1 IMAD.MOV.U32 R13, RZ, RZ, R4 ;  /* 0x000000ffff0d1224 */ /* 0x000fe400078e0004 */
[----:B------:R-:W-:Y:S01]  /*1150*/  @P0 IMAD.MOV.U32 R13, RZ, RZ, R5 ;  /* 0x000000ffff0d0224 */ /* 0x000fe200078e0005 */
[----:B------:R-:W-:Y:S01]  /*1160*/  ISETP.EQ.AND P0, PT, R15, 0x8, PT ;  /* 0x000000080f00780c */ /* 0x000fe20003f02270 */
[----:B------:R-:W-:Y:S01]  /*1170*/  @P3 IMAD.MOV.U32 R13, RZ, RZ, R6 ;  /* 0x000000ffff0d3224 */ /* 0x000fe200078e0006 */
[----:B------:R-:W-:Y:S01]  /*1180*/  SHF.L.W.U32.HI R23, R12, R14, R23 ;  /* 0x0000000e0c177219 */ /* 0x000fe20000010e17 */
[----:B------:R-:W-:Y:S01]  /*1190*/  @P5 IMAD.MOV.U32 R13, RZ, RZ, R7 ;  /* 0x000000ffff0d5224 */ /* 0x000fe200078e0007 */
[----:B------:R-:W-:-:S09]  /*11a0*/  @P4 MOV R13, R8 ;  /* 0x00000008000d4202 */ /* 0x000fd20000000f00 */
[----:B------:R-:W-:-:S05]  /*11b0*/  @P0 IMAD.MOV.U32 R13, RZ, RZ, R37 ;  /* 0x000000ffff0d0224 */ /* 0x000fca00078e0025 */
[----:B------:R-:W-:-:S07]  /*11c0*/  SHF.L.W.U32.HI R12, R13, R14, R12 ;  /* 0x0000000e0d0c7219 */ /* 0x000fce0000010e0c */
.L_x_9:
[----:B------:R-:W-:Y:S05]  /*11d0*/  BSYNC.RECONVERGENT B1 ;  /* 0x0000000000017941 */ /* 0x000fea0003800200 */
.L_x_8:
        /* <DEDUP_REMOVED lines=18> */
.L_x_6:
[----:B------:R-:W-:Y:S05]  /*1300*/  BSYNC.RECONVERGENT B0 ;  /* 0x0000000000007941 */ /* 0x000fea0003800200 */
.L_x_5:
[----:B------:R-:W-:Y:S01]  /*1310*/  FMUL R13, R2, 0.39269909262657165527 ;  /* 0x3ec90fdb020d7820 */ /* 0x000fe20000400000 */
[----:B------:R-:W-:Y:S01]  /*1320*/  FMUL R12, R37, R37 ;  /* 0x00000025250c7220 */ /* 0x000fe20000400000 */
[----:B------:R-:W-:Y:S01]  /*1330*/  LOP3.LUT R14, R42, 0x1, RZ, 0xc0, !PT ;  /* 0x000000012a0e7812 */ /* 0x000fe200078ec0ff */
[----:B------:R-:W-:Y:S02]  /*1340*/  IMAD.MOV.U32 R15, RZ, RZ, 0x3d2aaabb ;  /* 0x3d2aaabbff0f7424 */ /* 0x000fe400078e00ff */
[----:B------:R-:W-:Y:S01]  /*1350*/  FMUL R36, R28, R13 ;  /* 0x0000000d1c247220 */ /* 0x000fe20000400000 */
[----:B------:R-:W-:Y:S01]  /*1360*/  FFMA R13, R12, R9, -0.0013887860113754868507 ;  /* 0xbab607ed0c0d7423 */ /* 0x000fe20000000009 */
[----:B------:R-:W-:Y:S01]  /*1370*/  ISETP.NE.U32.AND P0, PT, R14, 0x1, PT ;  /* 0x000000010e00780c */ /* 0x000fe20003f05070 */
[----:B------:R-:W-:Y:S02]  /*1380*/  IMAD.MOV.U32 R23, RZ, RZ, 0x3effffff ;  /* 0x3effffffff177424 */ /* 0x000fe400078e00ff */
[C---:B------:R-:W-:Y:S01]  /*1390*/  FMUL R43, R36.reuse, 0.63661974668502807617 ;  /* 0x3f22f983242b7820 */ /* 0x040fe20000400000 */
[----:B------:R-:W-:Y:S01]  /*13a0*/  FSETP.GE.AND P1, PT, |R36|, 105615, PT ;  /* 0x47ce47802400780b */ /* 0x000fe20003f26200 */
[----:B------:R-:W-:Y:S01]  /*13b0*/  BSSY.RECONVERGENT B0, `(.L_x_10) ;  /* 0x000007a000007945 */ /* 0x000fe20003800200 */
[----:B------:R-:W-:-:S02]  /*13c0*/  FSEL R13, R13, -0.00019574658654164522886, !P0 ;  /* 0xb94d41530d0d7808 */ /* 0x000fc40004000000 */
[----:B------:R-:W-:Y:S01]  /*13d0*/  FSEL R15, R15, 0.0083327032625675201416, !P0 ;  /* 0x3c0885e40f0f7808 */ /* 0x000fe20004000000 */
[----:B------:R-:W0:Y:S01]  /*13e0*/  F2I.NTZ R43, R43 ;  /* 0x0000002b002b7305 */ /* 0x000e220000203100 */
[----:B------:R-:W-:-:S03]  /*13f0*/  FSEL R37, R37, 1, P0 ;  /* 0x3f80000025257808 */ /* 0x000fc60000000000 */
[----:B------:R-:W-:Y:S01]  /*1400*/  FFMA R13, R12, R13, R15 ;  /* 0x0000000d0c0d7223 */ /* 0x000fe2000000000f */
[----:B------:R-:W-:Y:S02]  /*1410*/  FSEL R15, -R23, -0.16666662693023681641, !P0 ;  /* 0xbe2aaaa8170f7808 */ /* 0x000fe40004000100 */
[----:B------:R-:W-:-:S03]  /*1420*/  LOP3.LUT P0, RZ, R42, 0x2, RZ, 0xc0, !PT ;  /* 0x000000022aff7812 */ /* 0x000fc6000780c0ff */
[C---:B------:R-:W-:Y:S01]  /*1430*/  FFMA R13, R12.reuse, R13, R15 ;  /* 0x0000000d0c0d7223 */ /* 0x040fe2000000000f */
[----:B------:R-:W-:Y:S01]  /*1440*/  FFMA R12, R12, R37, RZ ;  /* 0x000000250c0c7223 */ /* 0x000fe200000000ff */
[----:B0-----:R-:W-:-:S03]  /*1450*/  I2FP.F32.S32 R15, R43 ;  /* 0x0000002b000f7245 */ /* 0x001fc60000201400 */
[----:B------:R-:W-:Y:S02]  /*1460*/  FFMA R13, R12, R13, R37 ;  /* 0x0000000d0c0d7223 */ /* 0x000fe40000000025 */
[----:B------:R-:W-:-:S03]  /*1470*/  FFMA R12, R15, -1.5707962512969970703, R36 ;  /* 0xbfc90fda0f0c7823 */ /* 0x000fc60000000024 */
[----:B------:R-:W-:Y:S01]  /*1480*/  @P0 FADD R13, RZ, -R13 ;  /* 0x8000000dff0d0221 */ /* 0x000fe20000000000 */
[----:B------:R-:W-:-:S03]  /*1490*/  FFMA R12, R15, -7.5497894158615963534e-08, R12 ;  /* 0xb3a221680f0c7823 */ /* 0x000fc6000000000c */
[-C--:B---3--:R-:W-:Y:S01]  /*14a0*/  FMUL R19, R18, R13.reuse ;  /* 0x0000000d12137220 */ /* 0x088fe20000400000 */
[C---:B------:R-:W-:Y:S01]  /*14b0*/  FMUL R13, R38.reuse, R13 ;  /* 0x0000000d260d7220 */ /* 0x040fe20000400000 */
[----:B------:R-:W-:Y:S02]  /*14c0*/  FFMA R37, R15, -5.3903029534742383927e-15, R12 ;  /* 0xa7c234c50f257823 */ /* 0x000fe4000000000c */
[-C--:B------:R-:W-:Y:S01]  /*14d0*/  FFMA R19, R38, R39.reuse, -R19 ;  /* 0x0000002726137223 */ /* 0x080fe20000000813 */
[----:B------:R-:W-:Y:S01]  /*14e0*/  FFMA R18, R18, R39, R13 ;  /* 0x0000002712127223 */ /* 0x000fe2000000000d */
[----:B------:R-:W-:Y:S01]  /*14f0*/  P2R R12, PR, RZ, 0x2 ;  /* 0x00000002ff0c7803 */ /* 0x000fe20000000000 */
[----:B------:R-:W-:Y:S01]  /*1500*/  IMAD.MOV.U32 R38, RZ, RZ, R43 ;  /* 0x000000ffff267224 */ /* 0x000fe200078e002b */
[----:B------:R-:W-:Y:S01]  /*1510*/  MOV R13, R37 ;  /* 0x00000025000d7202 */ /* 0x000fe20000000f00 */
[----:B------:R-:W-:Y:S06]  /*1520*/  @!P1 BRA `(.L_x_11) ;  /* 0x0000000400889947 */ /* 0x000fec0003800000 */
[----:B------:R-:W-:-:S13]  /*1530*/  FSETP.NEU.AND P0, PT, |R36|, +INF , PT ;  /* 0x7f8000002400780b */ /* 0x000fda0003f0d200 */
[----:B------:R-:W-:Y:S01]  /*1540*/  @!P0 FMUL R13, RZ, R36 ;  /* 0x00000024ff0d8220 */ /* 0x000fe20000400000 */
[----:B------:R-:W-:Y:S01]  /*1550*/  @!P0 IMAD.MOV.U32 R43, RZ, RZ, RZ ;  /* 0x000000ffff2b8224 */ /* 0x000fe200078e00ff */
[----:B------:R-:W-:Y:S06]  /*1560*/  @!P0 BRA `(.L_x_11) ;  /* 0x0000000400788947 */ /* 0x000fec0003800000 */
[----:B------:R-:W-:Y:S01]  /*1570*/  IMAD.SHL.U32 R12, R36, 0x100, RZ ;  /* 0x00000100240c7824 */ /* 0x000fe200078e00ff */
[----:B------:R-:W-:Y:S01]  /*1580*/  CS2R R42, SRZ ;  /* 0x00000000002a7805 */ /* 0x000fe2000001ff00 */
[----:B------:R-:W0:Y:S03]  /*1590*/  LDCU.64 UR10, c[0x4][URZ] ;  /* 0x01000000ff0a77ac */ /* 0x000e260008000a00 */
[----:B------:R-:W-:Y:S01]  /*15a0*/  LOP3.LUT R39, R12, 0x80000000, RZ, 0xfc, !PT ;  /* 0x800000000c277812 */ /* 0x000fe200078efcff */
[----:B------:R-:W-:Y:S01]  /*15b0*/  UMOV UR5, URZ ;  /* 0x000000ff00057c82 */ /* 0x000fe20008000000 */
[----:B------:R-:W-:-:S05]  /*15c0*/  UMOV UR4, URZ ;  /* 0x000000ff00047c82 */ /* 0x000fca0008000000 */
.L_x_12:
[----:B0-----:R-:W-:Y:S02]  /*15d0*/  IMAD.U32 R12, RZ, RZ, UR10 ;  /* 0x0000000aff0c7e24 */ /* 0x001fe4000f8e00ff */
[----:B------:R-:W-:-:S05]  /*15e0*/  IMAD.U32 R13, RZ, RZ, UR11 ;  /* 0x0000000bff0d7e24 */ /* 0x000fca000f8e00ff */
[----:B------:R-:W2:Y:S01]  /*15f0*/  LDG.E.CONSTANT R12, desc[UR6][R12.64] ;  /* 0x000000060c0c7981 */ /* 0x000ea2000c1e9900 */
[----:B------:R-:W-:Y:S01]  /*1600*/  UIADD3 UR4, UPT, UPT, UR4, 0x1, URZ ;  /* 0x0000000104047890 */ /* 0x000fe2000fffe0ff */
[C---:B------:R-:W-:Y:S01]  /*1610*/  ISETP.EQ.AND P1, PT, R42.reuse, 0x4, PT ;  /* 0x000000042a00780c */ /* 0x040fe20003f22270 */
        /* <DEDUP_REMOVED lines=11> */
[C---:B------:R-:W-:Y:S01]  /*16d0*/  ISETP.EQ.AND P0, PT, R42.reuse, RZ, PT ;  /* 0x000000ff2a00720c */ /* 0x040fe20003f02270 */
[--C-:B------:R-:W-:Y:S01]  /*16e0*/  @P2 IMAD.MOV.U32 R5, RZ, RZ, R14.reuse ;  /* 0x000000ffff052224 */ /* 0x100fe200078e000e */
[----:B------:R-:W-:Y:S01]  /*16f0*/  @P3 MOV R6, R14 ;  /* 0x0000000e00063202 */ /* 0x000fe20000000f00 */
[--C-:B------:R-:W-:Y:S02]  /*1700*/  @P4 IMAD.MOV.U32 R7, RZ, RZ, R14.reuse ;  /* 0x000000ffff074224 */ /* 0x100fe400078e000e */
[----:B------:R-:W-:Y:S02]  /*1710*/  @P5 IMAD.MOV.U32 R8, RZ, RZ, R14 ;  /* 0x000000ffff085224 */ /* 0x000fe400078e000e */
[----:B------:R-:W-:-:S06]  /*1720*/  VIADD R42, R42, 0x4 ;  /* 0x000000042a2a7836 */ /* 0x000fcc0000000000 */
[----:B------:R-:W-:Y:S01]  /*1730*/  @P0 IMAD.MOV.U32 R3, RZ, RZ, R14 ;  /* 0x000000ffff030224 */ /* 0x000fe200078e000e */
[----:B------:R-:W-:Y:S06]  /*1740*/  BRA.U UP0, `(.L_x_12) ;  /* 0xfffffffd00a07547 */ /* 0x000fec000b83ffff */
[----:B------:R-:W-:Y:S01]  /*1750*/  FMUL R13, R2, 0.39269909262657165527 ;  /* 0x3ec90fdb020d7820 */ /* 0x000fe20000400000 */
[----:B------:R-:W-:Y:S03]  /*1760*/  BSSY.RECONVERGENT B1, `(.L_x_13) ;  /* 0x000002a000017945 */ /* 0x000fe60003800200 */
[----:B------:R-:W-:-:S05]  /*1770*/  FMUL R12, R28, R13 ;  /* 0x0000000d1c0c7220 */ /* 0x000fca0000400000 */
[----:B------:R-:W-:-:S04]  /*1780*/  SHF.R.U32.HI R12, RZ, 0x17, R12 ;  /* 0x00000017ff0c7819 */ /* 0x000fc8000001160c */
        /* <DEDUP_REMOVED lines=13> */
[----:B------:R-:W-:Y:S01]  /*1860*/  @P4 IMAD.MOV.U32 R13, RZ, RZ, R3 ;  /* 0x000000ffff0d4224 */ /* 0x000fe200078e0003 */
[----:B------:R-:W-:Y:S01]  /*1870*/  @P4 MOV R39, R4 ;  /* 0x0000000400274202 */ /* 0x000fe20000000f00 */
[----:B------:R-:W-:Y:S01]  /*1880*/  @P0 IMAD.MOV.U32 R13, RZ, RZ, R4 ;  /* 0x000000ffff0d0224 */ /* 0x000fe200078e0004 */
[----:B------:R-:W-:Y:S01]  /*1890*/  ISETP.EQ.AND P4, PT, R15, RZ, PT ;  /* 0x000000ff0f00720c */ /* 0x000fe20003f82270 */
[--C-:B------:R-:W-:Y:S02]  /*18a0*/  @P0 IMAD.MOV.U32 R39, RZ, RZ, R5.reuse ;  /* 0x000000ffff270224 */ /* 0x100fe400078e0005 */
[----:B------:R-:W-:Y:S02]  /*18b0*/  @P1 IMAD.MOV.U32 R13, RZ, RZ, R5 ;  /* 0x000000ffff0d1224 */ /* 0x000fe400078e0005 */
[----:B------:R-:W-:-:S02]  /*18c0*/  @P1 IMAD.MOV.U32 R39, RZ, RZ, R6 ;  /* 0x000000ffff271224 */ /* 0x000fc400078e0006 */
[----:B------:R-:W-:Y:S02]  /*18d0*/  @P2 IMAD.MOV.U32 R13, RZ, RZ, R6 ;  /* 0x000000ffff0d2224 */ /* 0x000fe400078e0006 */
[--C-:B------:R-:W-:Y:S01]  /*18e0*/  @P2 IMAD.MOV.U32 R39, RZ, RZ, R7.reuse ;  /* 0x000000ffff272224 */ /* 0x100fe200078e0007 */
[----:B------:R-:W-:Y:S01]  /*18f0*/  @P3 MOV R39, R8 ;  /* 0x0000000800273202 */ /* 0x000fe20000000f00 */
[----:B------:R-:W-:Y:S02]  /*1900*/  @P3 IMAD.MOV.U32 R13, RZ, RZ, R7 ;  /* 0x000000ffff0d3224 */ /* 0x000fe400078e0007 */
[----:B------:R-:W-:Y:S02]  /*1910*/  @P4 IMAD.MOV.U32 R13, RZ, RZ, R8 ;  /* 0x000000ffff0d4224 */ /* 0x000fe400078e0008 */
[--C-:B------:R-:W-:Y:S02]  /*1920*/  @P4 IMAD.MOV.U32 R39, RZ, RZ, R43.reuse ;  /* 0x000000ffff274224 */ /* 0x100fe400078e002b */
[----:B------:R-:W-:Y:S01]  /*1930*/  @P5 IMAD.MOV.U32 R13, RZ, RZ, R43 ;  /* 0x000000ffff0d5224 */ /* 0x000fe200078e002b */
[----:B------:R-:W-:Y:S06]  /*1940*/  @!P6 BRA `(.L_x_14) ;  /* 0x00000000002ce947 */ /* 0x000fec0003800000 */
[----:B------:R-:W-:Y:S01]  /*1950*/  @P0 IMAD.MOV.U32 R14, RZ, RZ, R3 ;  /* 0x000000ffff0e0224 */ /* 0x000fe200078e0003 */
[----:B------:R-:W-:Y:S01]  /*1960*/  ISETP.EQ.AND P0, PT, R15, 0x8, PT ;  /* 0x000000080f00780c */ /* 0x000fe20003f02270 */
[----:B------:R-:W-:Y:S01]  /*1970*/  @P1 IMAD.MOV.U32 R14, RZ, RZ, R4 ;  /* 0x000000ffff0e1224 */ /* 0x000fe200078e0004 */
[----:B------:R-:W-:Y:S01]  /*1980*/  LOP3.LUT R12, R12, 0x1f, RZ, 0xc0, !PT ;  /* 0x0000001f0c0c7812 */ /* 0x000fe200078ec0ff */
[----:B------:R-:W-:Y:S02]  /*1990*/  @P2 IMAD.MOV.U32 R14, RZ, RZ, R5 ;  /* 0x000000ffff0e2224 */ /* 0x000fe400078e0005 */
[----:B------:R-:W-:Y:S01]  /*19a0*/  @P3 IMAD.MOV.U32 R14, RZ, RZ, R6 ;  /* 0x000000ffff0e3224 */ /* 0x000fe200078e0006 */
[----:B------:R-:W-:Y:S01]  /*19b0*/  @P4 MOV R14, R7 ;  /* 0x00000007000e4202 */ /* 0x000fe20000000f00 */
[----:B------:R-:W-:Y:S01]  /*19c0*/  @P5 IMAD.MOV.U32 R14, RZ, RZ, R8 ;  /* 0x000000ffff0e5224 */ /* 0x000fe200078e0008 */
[----:B------:R-:W-:-:S05]  /*19d0*/  SHF.L.W.U32.HI R39, R13, R12, R39 ;  /* 0x0000000c0d277219 */ /* 0x000fca0000010e27 */
[----:B------:R-:W-:-:S05]  /*19e0*/  @P0 IMAD.MOV.U32 R14, RZ, RZ, R43 ;  /* 0x000000ffff0e0224 */ /* 0x000fca00078e002b */
[----:B------:R-:W-:-:S07]  /*19f0*/  SHF.L.W.U32.HI R13, R14, R12, R13 ;  /* 0x0000000c0e0d7219 */ /* 0x000fce0000010e0d */
.L_x_14:
[----:B------:R-:W-:Y:S05]  /*1a00*/  BSYNC.RECONVERGENT B1 ;  /* 0x0000000000017941 */ /* 0x000fea0003800200 */
.L_x_13:
[C---:B------:R-:W-:Y:S01]  /*1a10*/  SHF.L.W.U32.HI R43, R13.reuse, 0x2, R39 ;  /* 0x000000020d2b7819 */ /* 0x040fe20000010e27 */
[----:B------:R-:W-:Y:S01]  /*1a20*/  IMAD.SHL.U32 R13, R13, 0x4, RZ ;  /* 0x000000040d0d7824 */ /* 0x000fe200078e00ff */
[----:B------:R-:W-:Y:S01]  /*1a30*/  UMOV UR4, 0x54442d19 ;  /* 0x54442d1900047882 */ /* 0x000fe20000000000 */
[----:B------:R-:W-:Y:S01]  /*1a40*/  UMOV UR5, 0x3bf921fb ;  /* 0x3bf921fb00057882 */ /* 0x000fe20000000000 */
[----:B------:R-:W-:Y:S01]  /*1a50*/  SHF.R.S32.HI R14, RZ, 0x1f, R43 ;  /* 0x0000001fff0e7819 */ /* 0x000fe2000001142b */
[----:B------:R-:W-:Y:S01]  /*1a60*/  FMUL R45, R2, 0.39269909262657165527 ;  /* 0x3ec90fdb022d7820 */ /* 0x000fe20000400000 */
[----:B------:R-:W-:Y:S02]  /*1a70*/  SHF.R.U32.HI R42, RZ, 0x1e, R39 ;  /* 0x0000001eff2a7819 */ /* 0x000fe40000011627 */
[----:B------:R-:W-:Y:S01]  /*1a80*/  LOP3.LUT R12, R14, R13, RZ, 0x3c, !PT ;  /* 0x0000000d0e0c7212 */ /* 0x000fe200078e3cff */
[----:B------:R-:W-:Y:S01]  /*1a90*/  FMUL R44, R28, R45 ;  /* 0x0000002d1c2c7220 */ /* 0x000fe20000400000 */
[----:B------:R-:W-:-:S04]  /*1aa0*/  LOP3.LUT R13, R14, R43, RZ, 0x3c, !PT ;  /* 0x0000002b0e0d7212 */ /* 0x000fc800078e3cff */
[----:B------:R-:W-:Y:S02]  /*1ab0*/  ISETP.GE.AND P0, PT, R44, RZ, PT ;  /* 0x000000ff2c00720c */ /* 0x000fe40003f06270 */
[----:B------:R-:W0:Y:S01]  /*1ac0*/  I2F.F64.S64 R12, R12 ;  /* 0x0000000c000c7312 */ /* 0x000e220000301c00 */
[C---:B------:R-:W-:Y:S02]  /*1ad0*/  LOP3.LUT R39, R43.reuse, R44, RZ, 0x3c, !PT ;  /* 0x0000002c2b277212 */ /* 0x040fe400078e3cff */
[----:B------:R-:W-:Y:S02]  /*1ae0*/  LEA.HI R43, R43, R42, RZ, 0x1 ;  /* 0x0000002a2b2b7211 */ /* 0x000fe400078f08ff */
[----:B------:R-:W-:Y:S01]  /*1af0*/  ISETP.GE.AND P1, PT, R39, RZ, PT ;  /* 0x000000ff2700720c */ /* 0x000fe20003f26270 */
[----:B0-----:R-:W-:Y:S02]  /*1b00*/  DMUL R14, R12, UR4 ;  /* 0x000000040c0e7c28 */ /* 0x001fe40008000000 */
[----:B------:R-:W-:-:S04]  /*1b10*/  IMAD.MOV R12, RZ, RZ, -R43 ;  /* 0x000000ffff0c7224 */ /* 0x000fc800078e0a2b */
[----:B------:R-:W-:-:S04]  /*1b20*/  @!P0 IMAD.MOV.U32 R43, RZ, RZ, R12 ;  /* 0x000000ffff2b8224 */ /* 0x000fc800078e000c */
[----:B------:R-:W0:Y:S02]  /*1b30*/  F2F.F32.F64 R14, R14 ;  /* 0x0000000e000e7310 */ /* 0x000e240000301000 */
[----:B0-----:R-:W-:-:S07]  /*1b40*/  FSEL R13, -R14, R14, !P1 ;  /* 0x0000000e0e0d7208 */ /* 0x001fce0004800100 */
.L_x_11:
[----:B------:R-:W-:Y:S05]  /*1b50*/  BSYNC.RECONVERGENT B0 ;  /* 0x0000000000007941 */ /* 0x000fea0003800200 */
.L_x_10:
[----:B------:R-:W-:Y:S01]  /*1b60*/  FMUL R12, R13, R13 ;  /* 0x0000000d0d0c7220 */ /* 0x000fe20000400000 */
[C---:B------:R-:W-:Y:S01]  /*1b70*/  LOP3.LUT R15, R43.reuse, 0x1, RZ, 0xc0, !PT ;  /* 0x000000012b0f7812 */ /* 0x040fe200078ec0ff */
[----:B------:R-:W-:Y:S01]  /*1b80*/  VIADD R42, R43, 0x1 ;  /* 0x000000012b2a7836 */ /* 0x000fe20000000000 */
[----:B------:R-:W-:Y:S01]  /*1b90*/  FSETP.GE.AND P2, PT, |R36|, 105615, PT ;  /* 0x47ce47802400780b */ /* 0x000fe20003f46200 */
[----:B------:R-:W-:Y:S01]  /*1ba0*/  FFMA R14, R12, R9, -0.0013887860113754868507 ;  /* 0xbab607ed0c0e7423 */ /* 0x000fe20000000009 */
[----:B------:R-:W-:Y:S01]  /*1bb0*/  ISETP.NE.U32.AND P0, PT, R15, 0x1, PT ;  /* 0x000000010f00780c */ /* 0x000fe20003f05070 */
[----:B------:R-:W-:Y:S01]  /*1bc0*/  BSSY.RECONVERGENT B0, `(.L_x_15) ;  /* 0x000006d000007945 */ /* 0x000fe20003800200 */
[----:B------:R-:W-:Y:S02]  /*1bd0*/  LOP3.LUT P1, RZ, R42, 0x2, RZ, 0xc0, !PT ;  /* 0x000000022aff7812 */ /* 0x000fe4000782c0ff */
[----:B------:R-:W-:Y:S02]  /*1be0*/  FSEL R15, R14, -0.00019574658654164522886, P0 ;  /* 0xb94d41530e0f7808 */ /* 0x000fe40000000000 */
[----:B------:R-:W-:-:S02]  /*1bf0*/  FSEL R39, R10, 0.041666727513074874878, !P0 ;  /* 0x3d2aaabb0a277808 */ /* 0x000fc40004000000 */
[----:B------:R-:W-:-:S03]  /*1c00*/  FSEL R14, -R11, -0.4999999701976776123, !P0 ;  /* 0xbeffffff0b0e7808 */ /* 0x000fc60004000100 */
[----:B------:R-:W-:Y:S01]  /*1c10*/  FFMA R15, R12, R15, R39 ;  /* 0x0000000f0c0f7223 */ /* 0x000fe20000000027 */
[----:B------:R-:W-:-:S03]  /*1c20*/  FSEL R39, R13, 1, !P0 ;  /* 0x3f8000000d277808 */ /* 0x000fc60004000000 */
[C---:B------:R-:W-:Y:S02]  /*1c30*/  FFMA R14, R12.reuse, R15, R14 ;  /* 0x0000000f0c0e7223 */ /* 0x040fe4000000000e */
[----:B------:R-:W-:-:S04]  /*1c40*/  FFMA R12, R12, R39, RZ ;  /* 0x000000270c0c7223 */ /* 0x000fc800000000ff */
[----:B------:R-:W-:-:S04]  /*1c50*/  FFMA R39, R12, R14, R39 ;  /* 0x0000000e0c277223 */ /* 0x000fc80000000027 */
[----:B------:R-:W-:Y:S01]  /*1c60*/  @P1 FADD R39, RZ, -R39 ;  /* 0x80000027ff271221 */ /* 0x000fe20000000000 */
[----:B------:R-:W-:Y:S06]  /*1c70*/  @!P2 BRA `(.L_x_16) ;  /* 0x000000040084a947 */ /* 0x000fec0003800000 */
[----:B------:R-:W-:-:S04]  /*1c80*/  FMUL R13, R2, 0.39269909262657165527 ;  /* 0x3ec90fdb020d7820 */ /* 0x000fc80000400000 */
[----:B------:R-:W-:-:S05]  /*1c90*/  FMUL R36, R28, R13 ;  /* 0x0000000d1c247220 */ /* 0x000fca0000400000 */
[----:B------:R-:W-:-:S13]  /*1ca0*/  FSETP.NEU.AND P0, PT, |R36|, +INF , PT ;  /* 0x7f8000002400780b */ /* 0x000fda0003f0d200 */
[----:B------:R-:W-:Y:S01]  /*1cb0*/  @!P0 FMUL R37, RZ, R36 ;  /* 0x00000024ff258220 */ /* 0x000fe20000400000 */
[----:B------:R-:W-:Y:S01]  /*1cc0*/  @!P0 IMAD.MOV.U32 R38, RZ, RZ, RZ ;  /* 0x000000ffff268224 */ /* 0x000fe200078e00ff */
[----:B------:R-:W-:Y:S06]  /*1cd0*/  @!P0 BRA `(.L_x_16) ;  /* 0x00000004006c8947 */ /* 0x000fec0003800000 */
[----:B------:R-:W-:Y:S01]  /*1ce0*/  SHF.L.U32 R12, R36, 0x8, RZ ;  /* 0x00000008240c7819 */ /* 0x000fe200000006ff */
[----:B------:R-:W-:Y:S01]  /*1cf0*/  IMAD.MOV.U32 R43, RZ, RZ, RZ ;  /* 0x000000ffff2b7224 */ /* 0x000fe200078e00ff */
[----:B------:R-:W0:Y:S01]  /*1d00*/  LDCU.64 UR10, c[0x4][URZ] ;  /* 0x01000000ff0a77ac */ /* 0x000e220008000a00 */
[----:B------:R-:W-:Y:S01]  /*1d10*/  IMAD.MOV.U32 R38, RZ, RZ, RZ ;  /* 0x000000ffff267224 */ /* 0x000fe200078e00ff */
[----:B------:R-:W-:Y:S01]  /*1d20*/  LOP3.LUT R37, R12, 0x80000000, RZ, 0xfc, !PT ;  /* 0x800000000c257812 */ /* 0x000fe200078efcff */
[----:B------:R-:W-:Y:S01]  /*1d30*/  UMOV UR5, URZ ;  /* 0x000000ff00057c82 */ /* 0x000fe20008000000 */
[----:B------:R-:W-:-:S05]  /*1d40*/  UMOV UR4, URZ ;  /* 0x000000ff00047c82 */ /* 0x000fca0008000000 */
.L_x_17:
        /* <DEDUP_REMOVED lines=39> */
[----:B------:R-:W-:Y:S01]  /*1fc0*/  @P4 IMAD.MOV.U32 R13, RZ, RZ, R3 ;  /* 0x000000ffff0d4224 */ /* 0x000fe200078e0003 */
[----:B------:R-:W-:Y:S01]  /*1fd0*/  @P4 MOV R37, R4 ;  /* 0x0000000400254202 */ /* 0x000fe20000000f00 */
[----:B------:R-:W-:Y:S01]  /*1fe0*/  @P2 IMAD.MOV.U32 R13, RZ, RZ, R4 ;  /* 0x000000ffff0d2224 */ /* 0x000fe200078e0004 */
[----:B------:R-:W-:Y:S01]  /*1ff0*/  ISETP.EQ.AND P4, PT, R15, 0x4, PT ;  /* 0x000000040f00780c */ /* 0x000fe20003f82270 */
        /* <DEDUP_REMOVED lines=17> */
[----:B------:R-:W-:Y:S01]  /*2110*/  @P5 MOV R14, R7 ;  /* 0x00000007000e5202 */ /* 0x000fe20000000f00 */
[----:B------:R-:W-:Y:S01]  /*2120*/  @P4 IMAD.MOV.U32 R14, RZ, RZ, R8 ;  /* 0x000000ffff0e4224 */ /* 0x000fe200078e0008 */
[----:B------:R-:W-:-:S09]  /*2130*/  SHF.L.W.U32.HI R37, R13, R12, R37 ;  /* 0x0000000c0d257219 */ /* 0x000fd20000010e25 */
[----:B------:R-:W-:-:S05]  /*2140*/  @P0 IMAD.MOV.U32 R14, RZ, RZ, R43 ;  /* 0x000000ffff0e0224 */ /* 0x000fca00078e002b */
[----:B------:R-:W-:-:S07]  /*2150*/  SHF.L.W.U32.HI R13, R14, R12, R13 ;  /* 0x0000000c0e0d7219 */ /* 0x000fce0000010e0d */
.L_x_19:
[----:B------:R-:W-:Y:S05]  /*2160*/  BSYNC.RECONVERGENT B1 ;  /* 0x0000000000017941 */ /* 0x000fea0003800200 */
.L_x_18:
        /* <DEDUP_REMOVED lines=18> */
.L_x_16:
[----:B------:R-:W-:Y:S05]  /*2290*/  BSYNC.RECONVERGENT B0 ;  /* 0x0000000000007941 */ /* 0x000fea0003800200 */
.L_x_15:
[----:B------:R-:W-:Y:S01]  /*22a0*/  FMUL R13, R2, 0.58904862403869628906 ;  /* 0x3f16cbe4020d7820 */ /* 0x000fe20000400000 */
[----:B------:R-:W-:Y:S01]  /*22b0*/  FMUL R12, R37, R37 ;  /* 0x00000025250c7220 */ /* 0x000fe20000400000 */
[----:B------:R-:W-:Y:S01]  /*22c0*/  LOP3.LUT R14, R38, 0x1, RZ, 0xc0, !PT ;  /* 0x00000001260e7812 */ /* 0x000fe200078ec0ff */
[----:B------:R-:W-:Y:S02]  /*22d0*/  IMAD.MOV.U32 R15, RZ, RZ, 0x3d2aaabb ;  /* 0x3d2aaabbff0f7424 */ /* 0x000fe400078e00ff */
[----:B------:R-:W-:Y:S01]  /*22e0*/  FMUL R36, R28, R13 ;  /* 0x0000000d1c247220 */ /* 0x000fe20000400000 */
[----:B------:R-:W-:Y:S01]  /*22f0*/  FFMA R13, R12, R9, -0.0013887860113754868507 ;  /* 0xbab607ed0c0d7423 */ /* 0x000fe20000000009 */
[----:B------:R-:W-:Y:S01]  /*2300*/  ISETP.NE.U32.AND P0, PT, R14, 0x1, PT ;  /* 0x000000010e00780c */ /* 0x000fe20003f05070 */
[----:B------:R-:W-:Y:S01]  /*2310*/  BSSY.RECONVERGENT B0, `(.L_x_20) ;  /* 0x000007c000007945 */ /* 0x000fe20003800200 */
[C---:B------:R-:W-:Y:S01]  /*2320*/  FMUL R42, R36.reuse, 0.63661974668502807617 ;  /* 0x3f22f983242a7820 */ /* 0x040fe20000400000 */
[----:B------:R-:W-:-:S02]  /*2330*/  FSETP.GE.AND P1, PT, |R36|, 105615, PT ;  /* 0x47ce47802400780b */ /* 0x000fc40003f26200 */
[----:B------:R-:W-:Y:S02]  /*2340*/  FSEL R13, R13, -0.00019574658654164522886, !P0 ;  /* 0xb94d41530d0d7808 */ /* 0x000fe40004000000 */
        /* <DEDUP_REMOVED lines=9> */
[----:B------:R-:W-:Y:S01]  /*23e0*/  FFMA R12, R12, R13, R37 ;  /* 0x0000000d0c0c7223 */ /* 0x000fe20000000025 */
[----:B------:R-:W-:Y:S02]  /*23f0*/  IMAD.MOV.U32 R38, RZ, RZ, R42 ;  /* 0x000000ffff267224 */ /* 0x000fe400078e002a */
[C---:B------:R-:W-:Y:S02]  /*2400*/  FFMA R14, R15.reuse, -1.5707962512969970703, R36 ;  /* 0xbfc90fda0f0e7823 */ /* 0x040fe40000000024 */
[----:B------:R-:W-:Y:S02]  /*2410*/  @P0 FADD R12, RZ, -R12 ;  /* 0x8000000cff0c0221 */ /* 0x000fe40000000000 */
[----:B------:R-:W-:Y:S02]  /*2420*/  FFMA R14, R15, -7.5497894158615963534e-08, R14 ;  /* 0xb3a221680f0e7823 */ /* 0x000fe4000000000e */
[-C--:B------:R-:W-:Y:S02]  /*2430*/  FMUL R13, R17, R12.reuse ;  /* 0x0000000c110d7220 */ /* 0x080fe40000400000 */
[----:B------:R-:W-:Y:S01]  /*2440*/  FFMA R37, R15, -5.3903029534742383927e-15, R14 ;  /* 0xa7c234c50f257823 */ /* 0x000fe2000000000e */
[C---:B------:R-:W-:Y:S01]  /*2450*/  FMUL R14, R16.reuse, R12 ;  /* 0x0000000c100e7220 */ /* 0x040fe20000400000 */
[----:B------:R-:W-:Y:S01]  /*2460*/  FFMA R16, R16, R39, R13 ;  /* 0x0000002710107223 */ /* 0x000fe2000000000d */
[----:B------:R-:W-:-:S02]  /*2470*/  P2R R12, PR, RZ, 0x2 ;  /* 0x00000002ff0c7803 */ /* 0x000fc40000000000 */
[----:B------:R-:W-:Y:S01]  /*2480*/  FFMA R17, R17, R39, -R14 ;  /* 0x0000002711117223 */ /* 0x000fe2000000080e */
        /* <DEDUP_REMOVED lines=12> */
.L_x_22:
        /* <DEDUP_REMOVED lines=24> */
[----:B------:R-:W-:Y:S01]  /*26d0*/  FMUL R13, R2, 0.58904862403869628906 ;  /* 0x3f16cbe4020d7820 */ /* 0x000fe20000400000 */
        /* <DEDUP_REMOVED lines=42> */
.L_x_24:
[----:B------:R-:W-:Y:S05]  /*2980*/  BSYNC.RECONVERGENT B1 ;  /* 0x0000000000017941 */ /* 0x000fea0003800200 */
.L_x_23:
[C-C-:B------:R-:W-:Y:S01]  /*2990*/  SHF.L.W.U32.HI R42, R13.reuse, 0x2, R39.reuse ;  /* 0x000000020d2a7819 */ /* 0x140fe20000010e27 */
[----:B------:R-:W-:Y:S01]  /*29a0*/  IMAD.SHL.U32 R13, R13, 0x4, RZ ;  /* 0x000000040d0d7824 */ /* 0x000fe200078e00ff */
[----:B------:R-:W-:Y:S01]  /*29b0*/  UMOV UR4, 0x54442d19 ;  /* 0x54442d1900047882 */ /* 0x000fe20000000000 */
[----:B------:R-:W-:Y:S01]  /*29c0*/  UMOV UR5, 0x3bf921fb ;  /* 0x3bf921fb00057882 */ /* 0x000fe20000000000 */
[----:B------:R-:W-:Y:S01]  /*29d0*/  SHF.R.S32.HI R14, RZ, 0x1f, R42 ;  /* 0x0000001fff0e7819 */ /* 0x000fe2000001142a */
[----:B------:R-:W-:Y:S01]  /*29e0*/  FMUL R43, R2, 0.58904862403869628906 ;  /* 0x3f16cbe4022b7820 */ /* 0x000fe20000400000 */
        /* <DEDUP_REMOVED lines=14> */
.L_x_21:
[----:B------:R-:W-:Y:S05]  /*2ad0*/  BSYNC.RECONVERGENT B0 ;  /* 0x0000000000007941 */ /* 0x000fea0003800200 */
.L_x_20:
        /* <DEDUP_REMOVED lines=15> */
[----:B------:R-:W-:Y:S01]  /*2bd0*/  FFMA R39, R12, R14, R39 ;  /* 0x0000000e0c277223 */ /* 0x000fe20000000027 */
[----:B------:R-:W-:-:S03]  /*2be0*/  FMUL R14, R35, R2 ;  /* 0x00000002230e7220 */ /* 0x000fc60000400000 */
[----:B------:R-:W-:Y:S01]  /*2bf0*/  @P1 FADD R39, RZ, -R39 ;  /* 0x80000027ff271221 */ /* 0x000fe20000000000 */
[----:B------:R-:W-:Y:S06]  /*2c00*/  @!P2 BRA `(.L_x_26) ;  /* 0x000000040084a947 */ /* 0x000fec0003800000 */
[----:B------:R-:W-:-:S04]  /*2c10*/  FMUL R15, R2, 0.58904862403869628906 ;  /* 0x3f16cbe4020f7820 */ /* 0x000fc80000400000 */
        /* <DEDUP_REMOVED lines=12> */
.L_x_27:
        /* <DEDUP_REMOVED lines=65> */
.L_x_29:
[----:B------:R-:W-:Y:S05]  /*30f0*/  BSYNC.RECONVERGENT B1 ;  /* 0x0000000000017941 */ /* 0x000fea0003800200 */
.L_x_28:
        /* <DEDUP_REMOVED lines=18> */
.L_x_26:
[----:B------:R-:W-:Y:S05]  /*3220*/  BSYNC.RECONVERGENT B0 ;  /* 0x0000000000007941 */ /* 0x000fea0003800200 */
.L_x_25:
[----:B------:R-:W-:Y:S01]  /*3230*/  FMUL R35, R2, 0.78539818525314331055 ;  /* 0x3f490fdb02237820 */ /* 0x000fe20000400000 */
[----:B------:R-:W-:Y:S01]  /*3240*/  LOP3.LUT R13, R38, 0x1, RZ, 0xc0, !PT ;  /* 0x00000001260d7812 */ /* 0x000fe200078ec0ff */
[----:B------:R-:W-:Y:S01]  /*3250*/  FMUL R12, R37, R37 ;  /* 0x00000025250c7220 */ /* 0x000fe20000400000 */
[----:B------:R-:W-:Y:S02]  /*3260*/  IMAD.MOV.U32 R15, RZ, RZ, 0x3d2aaabb ;  /* 0x3d2aaabbff0f7424 */ /* 0x000fe400078e00ff */
[----:B------:R-:W-:Y:S01]  /*3270*/  FMUL R36, R28, R35 ;  /* 0x000000231c247220 */ /* 0x000fe20000400000 */
[----:B------:R-:W-:Y:S01]  /*3280*/  ISETP.NE.U32.AND P0, PT, R13, 0x1, PT ;  /* 0x000000010d00780c */ /* 0x000fe20003f05070 */
[----:B------:R-:W-:Y:S01]  /*3290*/  FFMA R13, R12, R9, -0.0013887860113754868507 ;  /* 0xbab607ed0c0d7423 */ /* 0x000fe20000000009 */
[----:B------:R-:W-:Y:S01]  /*32a0*/  BSSY.RECONVERGENT B0, `(.L_x_30) ;  /* 0x0000079000007945 */ /* 0x000fe20003800200 */
[----:B------:R-:W-:Y:S01]  /*32b0*/  FMUL R42, R36, 0.63661974668502807617 ;  /* 0x3f22f983242a7820 */ /* 0x000fe20000400000 */
[----:B------:R-:W-:-:S02]  /*32c0*/  FSEL R15, R15, 0.0083327032625675201416, !P0 ;  /* 0x3c0885e40f0f7808 */ /* 0x000fc40004000000 */
[----:B------:R-:W-:Y:S02]  /*32d0*/  FSEL R13, R13, -0.00019574658654164522886, !P0 ;  /* 0xb94d41530d0d7808 */ /* 0x000fe40004000000 */
[----:B------:R-:W-:Y:S01]  /*32e0*/  FSEL R23, -R23, -0.16666662693023681641, !P0 ;  /* 0xbe2aaaa817177808 */ /* 0x000fe20004000100 */
[----:B------:R-:W0:Y:S01]  /*32f0*/  F2I.NTZ R42, R42 ;  /* 0x0000002a002a7305 */ /* 0x000e220000203100 */
[----:B------:R-:W-:Y:S01]  /*3300*/  FSEL R37, R37, 1, P0 ;  /* 0x3f80000025257808 */ /* 0x000fe20000000000 */
[----:B------:R-:W-:Y:S01]  /*3310*/  FFMA R13, R12, R13, R15 ;  /* 0x0000000d0c0d7223 */ /* 0x000fe2000000000f */
[----:B------:R-:W-:Y:S02]  /*3320*/  LOP3.LUT P0, RZ, R38, 0x2, RZ, 0xc0, !PT ;  /* 0x0000000226ff7812 */ /* 0x000fe4000780c0ff */
[----:B------:R-:W-:Y:S01]  /*3330*/  FSETP.GE.AND P1, PT, |R36|, 105615, PT ;  /* 0x47ce47802400780b */ /* 0x000fe20003f26200 */
[C---:B------:R-:W-:Y:S01]  /*3340*/  FFMA R13, R12.reuse, R13, R23 ;  /* 0x0000000d0c0d7223 */ /* 0x040fe20000000017 */
[----:B------:R-:W-:-:S04]  /*3350*/  FFMA R12, R12, R37, RZ ;  /* 0x000000250c0c7223 */ /* 0x000fc800000000ff */
[----:B------:R-:W-:Y:S01]  /*3360*/  FFMA R13, R12, R13, R37 ;  /* 0x0000000d0c0d7223 */ /* 0x000fe20000000025 */
[----:B0-----:R-:W-:-:S04]  /*3370*/  I2FP.F32.S32 R15, R42 ;  /* 0x0000002a000f7245 */ /* 0x001fc80000201400 */
[----:B------:R-:W-:Y:S01]  /*3380*/  @P0 FADD R13, RZ, -R13 ;  /* 0x8000000dff0d0221 */ /* 0x000fe20000000000 */
[----:B------:R-:W-:Y:S02]  /*3390*/  IMAD.MOV.U32 R38, RZ, RZ, R42 ;  /* 0x000000ffff267224 */ /* 0x000fe400078e002a */
[----:B------:R-:W-:-:S04]  /*33a0*/  FFMA R12, R15, -1.5707962512969970703, R36 ;  /* 0xbfc90fda0f0c7823 */ /* 0x000fc80000000024 */
[----:B------:R-:W-:-:S04]  /*33b0*/  FFMA R12, R15, -7.5497894158615963534e-08, R12 ;  /* 0xb3a221680f0c7823 */ /* 0x000fc8000000000c */
[----:B------:R-:W-:Y:S01]  /*33c0*/  FFMA R37, R15, -5.3903029534742383927e-15, R12 ;  /* 0xa7c234c50f257823 */ /* 0x000fe2000000000c */
[C---:B------:R-:W-:Y:S01]  /*33d0*/  FMUL R12, R22.reuse, R13 ;  /* 0x0000000d160c7220 */ /* 0x040fe20000400000 */
[-C--:B------:R-:W-:Y:S01]  /*33e0*/  FMUL R15, R13, R14.reuse ;  /* 0x0000000e0d0f7220 */ /* 0x080fe20000400000 */
[----:B------:R-:W-:Y:S02]  /*33f0*/  P2R R13, PR, RZ, 0x2 ;  /* 0x00000002ff0d7803 */ /* 0x000fe40000000000 */
[----:B------:R-:W-:Y:S01]  /*3400*/  FFMA R14, R39, R14, R12 ;  /* 0x0000000e270e7223 */ /* 0x000fe2000000000c */
        /* <DEDUP_REMOVED lines=13> */
.L_x_32:
        /* <DEDUP_REMOVED lines=65> */
.L_x_34:
[----:B------:R-:W-:Y:S05]  /*38f0*/  BSYNC.RECONVERGENT B1 ;  /* 0x0000000000017941 */ /* 0x000fea0003800200 */
.L_x_33:
[C-C-:B------:R-:W-:Y:S01]  /*3900*/  SHF.L.W.U32.HI R42, R13.reuse, 0x2, R39.reuse ;  /* 0x000000020d2a7819 */ /* 0x140fe20000010e27 */
[----:B------:R-:W-:Y:S01]  /*3910*/  IMAD.SHL.U32 R13, R13, 0x4, RZ ;  /* 0x000000040d0d7824 */ /* 0x000fe200078e00ff */
[----:B------:R-:W-:Y:S01]  /*3920*/  UMOV UR4, 0x54442d19 ;  /* 0x54442d1900047882 */ /* 0x000fe20000000000 */
[----:B------:R-:W-:Y:S01]  /*3930*/  UMOV UR5, 0x3bf921fb ;  /* 0x3bf921fb00057882 */ /* 0x000fe20000000000 */
[----:B------:R-:W-:Y:S01]  /*3940*/  SHF.R.S32.HI R22, RZ, 0x1f, R42 ;  /* 0x0000001fff167819 */ /* 0x000fe2000001142a */
[----:B------:R-:W-:Y:S01]  /*3950*/  FMUL R43, R28, R35 ;  /* 0x000000231c2b7220 */ /* 0x000fe20000400000 */
[----:B------:R-:W-:Y:S02]  /*3960*/  SHF.R.U32.HI R39, RZ, 0x1e, R39 ;  /* 0x0000001eff277819 */ /* 0x000fe40000011627 */
[C---:B------:R-:W-:Y:S02]  /*3970*/  LOP3.LUT R12, R22.reuse, R13, RZ, 0x3c, !PT ;  /* 0x0000000d160c7212 */ /* 0x040fe400078e3cff */
[----:B------:R-:W-:-:S02]  /*3980*/  LOP3.LUT R13, R22, R42, RZ, 0x3c, !PT ;  /* 0x0000002a160d7212 */ /* 0x000fc400078e3cff */
[----:B------:R-:W-:Y:S02]  /*3990*/  ISETP.GE.AND P0, PT, R43, RZ, PT ;  /* 0x000000ff2b00720c */ /* 0x000fe40003f06270 */
        /* <DEDUP_REMOVED lines=9> */
.L_x_31:
[----:B------:R-:W-:Y:S05]  /*3a30*/  BSYNC.RECONVERGENT B0 ;  /* 0x0000000000007941 */ /* 0x000fea0003800200 */
.L_x_30:
[----:B------:R-:W-:Y:S01]  /*3a40*/  FMUL R13, R12, R12 ;  /* 0x0000000c0c0d7220 */ /* 0x000fe20000400000 */
[----:B------:R-:W-:Y:S01]  /*3a50*/  LOP3.LUT R23, R42, 0x1, RZ, 0xc0, !PT ;  /* 0x000000012a177812 */ /* 0x000fe200078ec0ff */
[----:B------:R-:W-:Y:S01]  /*3a60*/  BSSY.RECONVERGENT B0, `(.L_x_35) ;  /* 0x000006f000007945 */ /* 0x000fe20003800200 */
[----:B------:R-:W-:Y:S01]  /*3a70*/  FSETP.GE.AND P2, PT, |R36|, 105615, PT ;  /* 0x47ce47802400780b */ /* 0x000fe20003f46200 */
[----:B------:R-:W-:Y:S01]  /*3a80*/  FFMA R22, R13, R9, -0.0013887860113754868507 ;  /* 0xbab607ed0d167423 */ /* 0x000fe20000000009 */
[----:B------:R-:W-:Y:S01]  /*3a90*/  ISETP.NE.U32.AND P0, PT, R23, 0x1, PT ;  /* 0x000000011700780c */ /* 0x000fe20003f05070 */
[----:B------:R-:W-:-:S03]  /*3aa0*/  VIADD R23, R42, 0x1 ;  /* 0x000000012a177836 */ /* 0x000fc60000000000 */
[----:B------:R-:W-:Y:S02]  /*3ab0*/  FSEL R22, R22, -0.00019574658654164522886, P0 ;  /* 0xb94d415316167808 */ /* 0x000fe40000000000 */
[----:B------:R-:W-:Y:S02]  /*3ac0*/  FSEL R42, R10, 0.041666727513074874878, !P0 ;  /* 0x3d2aaabb0a2a7808 */ /* 0x000fe40004000000 */
[----:B------:R-:W-:Y:S02]  /*3ad0*/  LOP3.LUT P1, RZ, R23, 0x2, RZ, 0xc0, !PT ;  /* 0x0000000217ff7812 */ /* 0x000fe4000782c0ff */
[----:B------:R-:W-:Y:S01]  /*3ae0*/  FSEL R23, -R11, -0.4999999701976776123, !P0 ;  /* 0xbeffffff0b177808 */ /* 0x000fe20004000100 */
[----:B------:R-:W-:Y:S01]  /*3af0*/  FFMA R22, R13, R22, R42 ;  /* 0x000000160d167223 */ /* 0x000fe2000000002a */
[----:B------:R-:W-:-:S03]  /*3b00*/  FSEL R12, R12, 1, !P0 ;  /* 0x3f8000000c0c7808 */ /* 0x000fc60004000000 */
[C---:B------:R-:W-:Y:S02]  /*3b10*/  FFMA R22, R13.reuse, R22, R23 ;  /* 0x000000160d167223 */ /* 0x040fe40000000017 */
[----:B------:R-:W-:-:S04]  /*3b20*/  FFMA R13, R13, R12, RZ ;  /* 0x0000000c0d0d7223 */ /* 0x000fc800000000ff */
[----:B------:R-:W-:-:S04]  /*3b30*/  FFMA R36, R13, R22, R12 ;  /* 0x000000160d247223 */ /* 0x000fc8000000000c */
[----:B------:R-:W-:Y:S01]  /*3b40*/  @P1 FADD R36, RZ, -R36 ;  /* 0x80000024ff241221 */ /* 0x000fe20000000000 */
[----:B------:R-:W-:Y:S06]  /*3b50*/  @!P2 BRA `(.L_x_36) ;  /* 0x00000004007ca947 */ /* 0x000fec0003800000 */
[----:B------:R-:W-:-:S05]  /*3b60*/  FMUL R35, R28, R35 ;  /* 0x000000231c237220 */ /* 0x000fca0000400000 */
[----:B------:R-:W-:-:S13]  /*3b70*/  FSETP.NEU.AND P0, PT, |R35|, +INF , PT ;  /* 0x7f8000002300780b */ /* 0x000fda0003f0d200 */
[----:B------:R-:W-:Y:S01]  /*3b80*/  @!P0 FMUL R37, RZ, R35 ;  /* 0x00000023ff258220 */ /* 0x000fe20000400000 */
[----:B------:R-:W-:Y:S01]  /*3b90*/  @!P0 IMAD.MOV.U32 R38, RZ, RZ, RZ ;  /* 0x000000ffff268224 */ /* 0x000fe200078e00ff */
[----:B------:R-:W-:Y:S06]  /*3ba0*/  @!P0 BRA `(.L_x_36) ;  /* 0x0000000400688947 */ /* 0x000fec0003800000 */
[----:B------:R-:W-:Y:S02]  /*3bb0*/  SHF.L.U32 R12, R35, 0x8, RZ ;  /* 0x00000008230c7819 */ /* 0x000fe400000006ff */
[----:B------:R-:W-:Y:S01]  /*3bc0*/  CS2R R38, SRZ ;  /* 0x0000000000267805 */ /* 0x000fe2000001ff00 */
[----:B------:R-:W0:Y:S01]  /*3bd0*/  LDCU.64 UR10, c[0x4][URZ] ;  /* 0x01000000ff0a77ac */ /* 0x000e220008000a00 */
[----:B------:R-:W-:Y:S01]  /*3be0*/  LOP3.LUT R37, R12, 0x80000000, RZ, 0xfc, !PT ;  /* 0x800000000c257812 */ /* 0x000fe200078efcff */
[----:B------:R-:W-:Y:S01]  /*3bf0*/  UMOV UR5, URZ ;  /* 0x000000ff00057c82 */ /* 0x000fe20008000000 */
[----:B------:R-:W-:-:S05]  /*3c00*/  UMOV UR4, URZ ;  /* 0x000000ff00047c82 */ /* 0x000fca0008000000 */
.L_x_37:
        /* <DEDUP_REMOVED lines=17> */
[--C-:B------:R-:W-:Y:S02]  /*3d20*/  @P0 IMAD.MOV.U32 R3, RZ, RZ, R22.reuse ;  /* 0x000000ffff030224 */ /* 0x100fe400078e0016 */
        /* <DEDUP_REMOVED lines=22> */
[--C-:B------:R-:W-:Y:S01]  /*3e90*/  @P4 IMAD.MOV.U32 R37, RZ, RZ, R4.reuse ;  /* 0x000000ffff254224 */ /* 0x100fe200078e0004 */
[----:B------:R-:W-:Y:S01]  /*3ea0*/  ISETP.EQ.AND P4, PT, R23, 0x4, PT ;  /* 0x000000041700780c */ /* 0x000fe20003f82270 */
        /* <DEDUP_REMOVED lines=19> */
[----:B------:R-:W-:Y:S02]  /*3fe0*/  @P5 IMAD.MOV.U32 R13, RZ, RZ, R7 ;  /* 0x000000ffff0d5224 */ /* 0x000fe400078e0007 */
[----:B------:R-:W-:-:S08]  /*3ff0*/  @P4 IMAD.MOV.U32 R13, RZ, RZ, R8 ;  /* 0x000000ffff0d4224 */ /* 0x000fd000078e0008 */
[----:B------:R-:W-:-:S04]  /*4000*/  @P0 MOV R13, R39 ;  /* 0x00000027000d0202 */ /* 0x000fc80000000f00 */
[----:B------:R-:W-:-:S07]  /*4010*/  SHF.L.W.U32.HI R12, R13, R22, R12 ;  /* 0x000000160d0c7219 */ /* 0x000fce0000010e0c */
.L_x_39:
[----:B------:R-:W-:Y:S05]  /*4020*/  BSYNC.RECONVERGENT B1 ;  /* 0x0000000000017941 */ /* 0x000fea0003800200 */
.L_x_38:
        /* <DEDUP_REMOVED lines=18> */
.L_x_36:
[----:B------:R-:W-:Y:S05]  /*4150*/  BSYNC.RECONVERGENT B0 ;  /* 0x0000000000007941 */ /* 0x000fea0003800200 */
.L_x_35:
[----:B------:R-:W-:Y:S01]  /*4160*/  FMUL R35, R2, 0.98174774646759033203 ;  /* 0x3f7b53d202237820 */ /* 0x000fe20000400000 */
[----:B------:R-:W-:Y:S01]  /*4170*/  FMUL R12, R37, R37 ;  /* 0x00000025250c7220 */ /* 0x000fe20000400000 */
[----:B------:R-:W-:Y:S01]  /*4180*/  LOP3.LUT R22, R38, 0x1, RZ, 0xc0, !PT ;  /* 0x0000000126167812 */ /* 0x000fe200078ec0ff */
[----:B------:R-:W-:Y:S02]  /*4190*/  IMAD.MOV.U32 R23, RZ, RZ, 0x3d2aaabb ;  /* 0x3d2aaabbff177424 */ /* 0x000fe400078e00ff */
[----:B------:R-:W-:Y:S01]  /*41a0*/  FMUL R35, R28, R35 ;  /* 0x000000231c237220 */ /* 0x000fe20000400000 */
[----:B------:R-:W-:Y:S01]  /*41b0*/  FFMA R13, R12, R9, -0.0013887860113754868507 ;  /* 0xbab607ed0c0d7423 */ /* 0x000fe20000000009 */
[----:B------:R-:W-:Y:S01]  /*41c0*/  ISETP.NE.U32.AND P0, PT, R22, 0x1, PT ;  /* 0x000000011600780c */ /* 0x000fe20003f05070 */
[----:B------:R-:W-:Y:S02]  /*41d0*/  IMAD.MOV.U32 R22, RZ, RZ, 0x3effffff ;  /* 0x3effffffff167424 */ /* 0x000fe400078e00ff */
[----:B------:R-:W-:Y:S01]  /*41e0*/  FMUL R39, R35, 0.63661974668502807617 ;  /* 0x3f22f98323277820 */ /* 0x000fe20000400000 */
[----:B------:R-:W-:Y:S01]  /*41f0*/  LOP3.LUT P1, RZ, R38, 0x2, RZ, 0xc0, !PT ;  /* 0x0000000226ff7812 */ /* 0x000fe2000782c0ff */
[----:B------:R-:W-:Y:S01]  /*4200*/  BSSY.RECONVERGENT B0, `(.L_x_40) ;  /* 0x0000078000007945 */ /* 0x000fe20003800200 */
[----:B------:R-:W-:-:S02]  /*4210*/  FSEL R13, R13, -0.00019574658654164522886, !P0 ;  /* 0xb94d41530d0d7808 */ /* 0x000fc40004000000 */
[----:B------:R-:W-:Y:S01]  /*4220*/  FSEL R23, R23, 0.0083327032625675201416, !P0 ;  /* 0x3c0885e417177808 */ /* 0x000fe20004000000 */
[----:B------:R-:W0:Y:S01]  /*4230*/  F2I.NTZ R39, R39 ;  /* 0x0000002700277305 */ /* 0x000e220000203100 */
[----:B------:R-:W-:Y:S02]  /*4240*/  FSEL R22, -R22, -0.16666662693023681641, !P0 ;  /* 0xbe2aaaa816167808 */ /* 0x000fe40004000100 */
[----:B------:R-:W-:Y:S01]  /*4250*/  FSEL R37, R37, 1, P0 ;  /* 0x3f80000025257808 */ /* 0x000fe20000000000 */
[----:B------:R-:W-:Y:S01]  /*4260*/  FFMA R13, R12, R13, R23 ;  /* 0x0000000d0c0d7223 */ /* 0x000fe20000000017 */
[----:B------:R-:W-:-:S03]  /*4270*/  FSETP.GE.AND P2, PT, |R35|, 105615, PT ;  /* 0x47ce47802300780b */ /* 0x000fc60003f46200 */
[C---:B------:R-:W-:Y:S01]  /*4280*/  FFMA R13, R12.reuse, R13, R22 ;  /* 0x0000000d0c0d7223 */ /* 0x040fe20000000016 */
[----:B------:R-:W-:-:S04]  /*4290*/  FFMA R12, R12, R37, RZ ;  /* 0x000000250c0c7223 */ /* 0x000fc800000000ff */
[----:B------:R-:W-:Y:S01]  /*42a0*/  FFMA R12, R12, R13, R37 ;  /* 0x0000000d0c0c7223 */ /* 0x000fe20000000025 */
[----:B0-----:R-:W-:-:S03]  /*42b0*/  I2FP.F32.S32 R38, R39 ;  /* 0x0000002700267245 */ /* 0x001fc60000201400 */
[----:B------:R-:W-:Y:S02]  /*42c0*/  @P1 FADD R12, RZ, -R12 ;  /* 0x8000000cff0c1221 */ /* 0x000fe40000000000 */
[----:B------:R-:W-:Y:S02]  /*42d0*/  FFMA R13, R38, -1.5707962512969970703, R35 ;  /* 0xbfc90fda260d7823 */ /* 0x000fe40000000023 */
[-C--:B----4-:R-:W-:Y:S02]  /*42e0*/  FMUL R22, R30, R12.reuse ;  /* 0x0000000c1e167220 */ /* 0x090fe40000400000 */
[C---:B------:R-:W-:Y:S01]  /*42f0*/  FFMA R37, R38.reuse, -7.5497894158615963534e-08, R13 ;  /* 0xb3a2216826257823 */ /* 0x040fe2000000000d */
[C---:B------:R-:W-:Y:S01]  /*4300*/  FMUL R13, R27.reuse, R12 ;  /* 0x0000000c1b0d7220 */ /* 0x040fe20000400000 */
[----:B------:R-:W-:Y:S01]  /*4310*/  P2R R12, PR, RZ, 0x4 ;  /* 0x00000004ff0c7803 */ /* 0x000fe20000000000 */
[-C--:B------:R-:W-:Y:S01]  /*4320*/  FFMA R27, R27, R36.reuse, -R22 ;  /* 0x000000241b1b7223 */ /* 0x080fe20000000816 */
[----:B------:R-:W-:Y:S01]  /*4330*/  FFMA R37, R38, -5.3903029534742383927e-15, R37 ;  /* 0xa7c234c526257823 */ /* 0x000fe20000000025 */
[----:B------:R-:W-:Y:S01]  /*4340*/  FFMA R30, R30, R36, R13 ;  /* 0x000000241e1e7223 */ /* 0x000fe2000000000d */
[----:B------:R-:W-:-:S02]  /*4350*/  IMAD.MOV.U32 R38, RZ, RZ, R39 ;  /* 0x000000ffff267224 */ /* 0x000fc400078e0027 */
[----:B------:R-:W-:Y:S01]  /*4360*/  IMAD.MOV.U32 R13, RZ, RZ, R37 ;  /* 0x000000ffff0d7224 */ /* 0x000fe200078e0025 */
[----:B------:R-:W-:Y:S06]  /*4370*/  @!P2 BRA `(.L_x_41) ;  /* 0x000000040080a947 */ /* 0x000fec0003800000 */
[----:B------:R-:W-:-:S13]  /*4380*/  FSETP.NEU.AND P0, PT, |R35|, +INF , PT ;  /* 0x7f8000002300780b */ /* 0x000fda0003f0d200 */
[----:B------:R-:W-:Y:S01]  /*4390*/  @!P0 FMUL R13, RZ, R35 ;  /* 0x00000023ff0d8220 */ /* 0x000fe20000400000 */
[----:B------:R-:W-:Y:S01]  /*43a0*/  @!P0 MOV R39, RZ ;  /* 0x000000ff00278202 */ /* 0x000fe20000000f00 */
        /* <DEDUP_REMOVED lines=8> */
.L_x_42:
        /* <DEDUP_REMOVED lines=37> */
[----:B------:R-:W-:Y:S01]  /*4680*/  @P3 IMAD.MOV.U32 R36, RZ, RZ, R3 ;  /* 0x000000ffff243224 */ /* 0x000fe200078e0003 */
[C---:B------:R-:W-:Y:S01]  /*4690*/  ISETP.EQ.AND P3, PT, R42.reuse, -0x4, PT ;  /* 0xfffffffc2a00780c */ /* 0x040fe20003f62270 */
[--C-:B------:R-:W-:Y:S01]  /*46a0*/  @P4 IMAD.MOV.U32 R36, RZ, RZ, R4.reuse ;  /* 0x000000ffff244224 */ /* 0x100fe200078e0004 */
[----:B------:R-:W-:Y:S01]  /*46b0*/  @P4 MOV R13, R3 ;  /* 0x00000003000d4202 */ /* 0x000fe20000000f00 */
[----:B------:R-:W-:Y:S01]  /*46c0*/  @P0 IMAD.MOV.U32 R13, RZ, RZ, R4 ;  /* 0x000000ffff0d0224 */ /* 0x000fe200078e0004 */
[----:B------:R-:W-:Y:S01]  /*46d0*/  ISETP.EQ.AND P4, PT, R42, RZ, PT ;  /* 0x000000ff2a00720c */ /* 0x000fe20003f82270 */
[--C-:B------:R-:W-:Y:S02]  /*46e0*/  @P1 IMAD.MOV.U32 R13, RZ, RZ, R5.reuse ;  /* 0x000000ffff0d1224 */ /* 0x100fe400078e0005 */
[----:B------:R-:W-:Y:S02]  /*46f0*/  @P2 IMAD.MOV.U32 R13, RZ, RZ, R6 ;  /* 0x000000ffff0d2224 */ /* 0x000fe400078e0006 */
[----:B------:R-:W-:-:S02]  /*4700*/  @P0 IMAD.MOV.U32 R36, RZ, RZ, R5 ;  /* 0x000000ffff240224 */ /* 0x000fc400078e0005 */
[----:B------:R-:W-:Y:S02]  /*4710*/  @P1 IMAD.MOV.U32 R36, RZ, RZ, R6 ;  /* 0x000000ffff241224 */ /* 0x000fe400078e0006 */
[----:B------:R-:W-:Y:S01]  /*4720*/  @P3 MOV R13, R7 ;  /* 0x00000007000d3202 */ /* 0x000fe20000000f00 */
[----:B------:R-:W-:Y:S02]  /*4730*/  @P2 IMAD.MOV.U32 R36, RZ, RZ, R7 ;  /* 0x000000ffff242224 */ /* 0x000fe400078e0007 */
[--C-:B------:R-:W-:Y:S02]  /*4740*/  @P3 IMAD.MOV.U32 R36, RZ, RZ, R8.reuse ;  /* 0x000000ffff243224 */ /* 0x100fe400078e0008 */
[----:B------:R-:W-:Y:S02]  /*4750*/  @P4 IMAD.MOV.U32 R13, RZ, RZ, R8 ;  /* 0x000000ffff0d4224 */ /* 0x000fe400078e0008 */
[--C-:B------:R-:W-:Y:S02]  /*4760*/  @P5 IMAD.MOV.U32 R13, RZ, RZ, R39.reuse ;  /* 0x000000ffff0d5224 */ /* 0x100fe400078e0027 */
[----:B------:R-:W-:-:S02]  /*4770*/  @P4 IMAD.MOV.U32 R36, RZ, RZ, R39 ;  /* 0x000000ffff244224 */ /* 0x000fc400078e0027 */
[----:B------:R-:W-:Y:S01]  /*4780*/  IMAD.MOV.U32 R22, RZ, RZ, R13 ;  /* 0x000000ffff167224 */ /* 0x000fe200078e000d */
[----:B------:R-:W-:Y:S06]  /*4790*/  @!P6 BRA `(.L_x_44) ;  /* 0x00000000002ce947 */ /* 0x000fec0003800000 */
[----:B------:R-:W-:Y:S01]  /*47a0*/  @P0 IMAD.MOV.U32 R23, RZ, RZ, R3 ;  /* 0x000000ffff170224 */ /* 0x000fe200078e0003 */
[----:B------:R-:W-:Y:S01]  /*47b0*/  ISETP.EQ.AND P0, PT, R42, 0x8, PT ;  /* 0x000000082a00780c */ /* 0x000fe20003f02270 */
[----:B------:R-:W-:Y:S01]  /*47c0*/  @P1 IMAD.MOV.U32 R23, RZ, RZ, R4 ;  /* 0x000000ffff171224 */ /* 0x000fe200078e0004 */
[----:B------:R-:W-:Y:S01]  /*47d0*/  @P2 MOV R23, R5 ;  /* 0x0000000500172202 */ /* 0x000fe20000000f00 */
[----:B------:R-:W-:Y:S01]  /*47e0*/  @P3 IMAD.MOV.U32 R23, RZ, RZ, R6 ;  /* 0x000000ffff173224 */ /* 0x000fe200078e0006 */
[----:B------:R-:W-:Y:S01]  /*47f0*/  LOP3.LUT R13, R12, 0x1f, RZ, 0xc0, !PT ;  /* 0x0000001f0c0d7812 */ /* 0x000fe200078ec0ff */
[----:B------:R-:W-:Y:S02]  /*4800*/  @P4 IMAD.MOV.U32 R23, RZ, RZ, R7 ;  /* 0x000000ffff174224 */ /* 0x000fe400078e0007 */
[----:B------:R-:W-:Y:S01]  /*4810*/  @P5 IMAD.MOV.U32 R23, RZ, RZ, R8 ;  /* 0x000000ffff175224 */ /* 0x000fe200078e0008 */
[----:B------:R-:W-:-:S05]  /*4820*/  SHF.L.W.U32.HI R36, R22, R13, R36 ;  /* 0x0000000d16247219 */ /* 0x000fca0000010e24 */
[----:B------:R-:W-:-:S05]  /*4830*/  @P0 IMAD.MOV.U32 R23, RZ, RZ, R39 ;  /* 0x000000ffff170224 */ /* 0x000fca00078e0027 */
[----:B------:R-:W-:-:S07]  /*4840*/  SHF.L.W.U32.HI R22, R23, R13, R22 ;  /* 0x0000000d17167219 */ /* 0x000fce0000010e16 */
.L_x_44:
[----:B------:R-:W-:Y:S05]  /*4850*/  BSYNC.RECONVERGENT B1 ;  /* 0x0000000000017941 */ /* 0x000fea0003800200 */
.L_x_43:
        /* <DEDUP_REMOVED lines=18> */
.L_x_41:
[----:B------:R-:W-:Y:S05]  /*4980*/  BSYNC.RECONVERGENT B0 ;  /* 0x0000000000007941 */ /* 0x000fea0003800200 */
.L_x_40:
[----:B------:R-:W-:Y:S01]  /*4990*/  FMUL R12, R13, R13 ;  /* 0x0000000d0d0c7220 */ /* 0x000fe20000400000 */
[C---:B------:R-:W-:Y:S01]  /*49a0*/  LOP3.LUT R23, R39.reuse, 0x1, RZ, 0xc0, !PT ;  /* 0x0000000127177812 */ /* 0x040fe200078ec0ff */
[----:B------:R-:W-:Y:S01]  /*49b0*/  BSSY.RECONVERGENT B0, `(.L_x_45) ;  /* 0x000006e000007945 */ /* 0x000fe20003800200 */
[----:B------:R-:W-:Y:S01]  /*49c0*/  IADD3 R36, PT, PT, R39, 0x1, RZ ;  /* 0x0000000127247810 */ /* 0x000fe20007ffe0ff */
[----:B------:R-:W-:Y:S01]  /*49d0*/  FFMA R22, R12, R9, -0.0013887860113754868507 ;  /* 0xbab607ed0c167423 */ /* 0x000fe20000000009 */
[----:B------:R-:W-:Y:S02]  /*49e0*/  ISETP.NE.U32.AND P0, PT, R23, 0x1, PT ;  /* 0x000000011700780c */ /* 0x000fe40003f05070 */
[----:B------:R-:W-:Y:S02]  /*49f0*/  FSETP.GE.AND P2, PT, |R35|, 105615, PT ;  /* 0x47ce47802300780b */ /* 0x000fe40003f46200 */
[----:B------:R-:W-:Y:S02]  /*4a00*/  FSEL R23, R22, -0.00019574658654164522886, P0 ;  /* 0xb94d415316177808 */ /* 0x000fe40000000000 */
[----:B------:R-:W-:-:S02]  /*4a10*/  FSEL R39, R10, 0.041666727513074874878, !P0 ;  /* 0x3d2aaabb0a277808 */ /* 0x000fc40004000000 */
[----:B------:R-:W-:Y:S02]  /*4a20*/  FSEL R22, -R11, -0.4999999701976776123, !P0 ;  /* 0xbeffffff0b167808 */ /* 0x000fe40004000100 */
[----:B------:R-:W-:Y:S01]  /*4a30*/  LOP3.LUT P1, RZ, R36, 0x2, RZ, 0xc0, !PT ;  /* 0x0000000224ff7812 */ /* 0x000fe2000782c0ff */
[----:B------:R-:W-:Y:S01]  /*4a40*/  FFMA R23, R12, R23, R39 ;  /* 0x000000170c177223 */ /* 0x000fe20000000027 */
[----:B------:R-:W-:-:S03]  /*4a50*/  FSEL R39, R13, 1, !P0 ;  /* 0x3f8000000d277808 */ /* 0x000fc60004000000 */
[C---:B------:R-:W-:Y:S02]  /*4a60*/  FFMA R22, R12.reuse, R23, R22 ;  /* 0x000000170c167223 */ /* 0x040fe40000000016 */
[----:B------:R-:W-:-:S04]  /*4a70*/  FFMA R12, R12, R39, RZ ;  /* 0x000000270c0c7223 */ /* 0x000fc800000000ff */
[----:B------:R-:W-:-:S04]  /*4a80*/  FFMA R39, R12, R22, R39 ;  /* 0x000000160c277223 */ /* 0x000fc80000000027 */
[----:B------:R-:W-:Y:S01]  /*4a90*/  @P1 FADD R39, RZ, -R39 ;  /* 0x80000027ff271221 */ /* 0x000fe20000000000 */
        /* <DEDUP_REMOVED lines=11> */
.L_x_47:
        /* <DEDUP_REMOVED lines=54> */
[----:B------:R-:W-:Y:S02]  /*4eb0*/  @P2 IMAD.MOV.U32 R13, RZ, RZ, R3 ;  /* 0x000000ffff0d2224 */ /* 0x000fe400078e0003 */
[----:B------:R-:W-:Y:S02]  /*4ec0*/  @P1 IMAD.MOV.U32 R13, RZ, RZ, R4 ;  /* 0x000000ffff0d1224 */ /* 0x000fe400078e0004 */
[----:B------:R-:W-:Y:S01]  /*4ed0*/  @P0 IMAD.MOV.U32 R13, RZ, RZ, R5 ;  /* 0x000000ffff0d0224 */ /* 0x000fe200078e0005 */
[----:B------:R-:W-:Y:S01]  /*4ee0*/  ISETP.EQ.AND P0, PT, R23, 0x8, PT ;  /* 0x000000081700780c */ /* 0x000fe20003f02270 */
[----:B------:R-:W-:Y:S01]  /*4ef0*/  @P3 IMAD.MOV.U32 R13, RZ, RZ, R6 ;  /* 0x000000ffff0d3224 */ /* 0x000fe200078e0006 */
[----:B------:R-:W-:Y:S01]  /*4f00*/  @P5 MOV R13, R7 ;  /* 0x00000007000d5202 */ /* 0x000fe20000000f00 */
[----:B------:R-:W-:Y:S01]  /*4f10*/  @P4 IMAD.MOV.U32 R13, RZ, RZ, R8 ;  /* 0x000000ffff0d4224 */ /* 0x000fe200078e0008 */
[----:B------:R-:W-:-:S04]  /*4f20*/  LOP3.LUT R23, R22, 0x1f, RZ, 0xc0, !PT ;  /* 0x0000001f16177812 */ /* 0x000fc800078ec0ff */
[----:B------:R-:W-:-:S05]  /*4f30*/  SHF.L.W.U32.HI R36, R12, R23, R36 ;  /* 0x000000170c247219 */ /* 0x000fca0000010e24 */
[----:B------:R-:W-:-:S05]  /*4f40*/  @P0 IMAD.MOV.U32 R13, RZ, RZ, R37 ;  /* 0x000000ffff0d0224 */ /* 0x000fca00078e0025 */
[----:B------:R-:W-:-:S07]  /*4f50*/  SHF.L.W.U32.HI R12, R13, R23, R12 ;  /* 0x000000170d0c7219 */ /* 0x000fce0000010e0c */
.L_x_49:
[----:B------:R-:W-:Y:S05]  /*4f60*/  BSYNC.RECONVERGENT B1 ;  /* 0x0000000000017941 */ /* 0x000fea0003800200 */
.L_x_48:
        /* <DEDUP_REMOVED lines=18> */
.L_x_46:
[----:B------:R-:W-:Y:S05]  /*5090*/  BSYNC.RECONVERGENT B0 ;  /* 0x0000000000007941 */ /* 0x000fea0003800200 */
.L_x_45:
[----:B------:R-:W-:Y:S01]  /*50a0*/  FMUL R13, R2, 1.1780972480773925781 ;  /* 0x3f96cbe4020d7820 */ /* 0x000fe20000400000 */
[C---:B------:R-:W-:Y:S01]  /*50b0*/  LOP3.LUT R22, R38.reuse, 0x1, RZ, 0xc0, !PT ;  /* 0x0000000126167812 */ /* 0x040fe200078ec0ff */
[----:B------:R-:W-:Y:S01]  /*50c0*/  FMUL R12, R37, R37 ;  /* 0x00000025250c7220 */ /* 0x000fe20000400000 */
[----:B------:R-:W-:Y:S01]  /*50d0*/  LOP3.LUT P1, RZ, R38, 0x2, RZ, 0xc0, !PT ;  /* 0x0000000226ff7812 */ /* 0x000fe2000782c0ff */
[----:B------:R-:W-:Y:S01]  /*50e0*/  FMUL R36, R28, R13 ;  /* 0x0000000d1c247220 */ /* 0x000fe20000400000 */
[----:B------:R-:W-:Y:S02]  /*50f0*/  IMAD.MOV.U32 R23, RZ, RZ, 0x3d2aaabb ;  /* 0x3d2aaabbff177424 */ /* 0x000fe400078e00ff */
[----:B------:R-:W-:Y:S01]  /*5100*/  FFMA R13, R12, R9, -0.0013887860113754868507 ;  /* 0xbab607ed0c0d7423 */ /* 0x000fe20000000009 */
[----:B------:R-:W-:Y:S01]  /*5110*/  ISETP.NE.U32.AND P0, PT, R22, 0x1, PT ;  /* 0x000000011600780c */ /* 0x000fe20003f05070 */
[C---:B------:R-:W-:Y:S01]  /*5120*/  FMUL R38, R36.reuse, 0.63661974668502807617 ;  /* 0x3f22f98324267820 */ /* 0x040fe20000400000 */
[----:B------:R-:W-:Y:S01]  /*5130*/  IMAD.MOV.U32 R22, RZ, RZ, 0x3effffff ;  /* 0x3effffffff167424 */ /* 0x000fe200078e00ff */
[----:B------:R-:W-:Y:S01]  /*5140*/  FSETP.GE.AND P2, PT, |R36|, 105615, PT ;  /* 0x47ce47802400780b */ /* 0x000fe20003f46200 */
[----:B------:R-:W-:Y:S01]  /*5150*/  BSSY.RECONVERGENT B0, `(.L_x_50) ;  /* 0x0000077000007945 */ /* 0x000fe20003800200 */
[----:B------:R-:W-:-:S02]  /*5160*/  FSEL R13, R13, -0.00019574658654164522886, !P0 ;  /* 0xb94d41530d0d7808 */ /* 0x000fc40004000000 */
[----:B------:R-:W0:Y:S01]  /*5170*/  F2I.NTZ R38, R38 ;  /* 0x0000002600267305 */ /* 0x000e220000203100 */
[----:B------:R-:W-:Y:S02]  /*5180*/  FSEL R23, R23, 0.0083327032625675201416, !P0 ;  /* 0x3c0885e417177808 */ /* 0x000fe40004000000 */
[----:B------:R-:W-:Y:S02]  /*5190*/  FSEL R22, -R22, -0.16666662693023681641, !P0 ;  /* 0xbe2aaaa816167808 */ /* 0x000fe40004000100 */
[----:B------:R-:W-:Y:S01]  /*51a0*/  FSEL R37, R37, 1, P0 ;  /* 0x3f80000025257808 */ /* 0x000fe20000000000 */
[----:B------:R-:W-:-:S04]  /*51b0*/  FFMA R13, R12, R13, R23 ;  /* 0x0000000d0c0d7223 */ /* 0x000fc80000000017 */
[C---:B------:R-:W-:Y:S01]  /*51c0*/  FFMA R13, R12.reuse, R13, R22 ;  /* 0x0000000d0c0d7223 */ /* 0x040fe20000000016 */
[----:B------:R-:W-:Y:S01]  /*51d0*/  FFMA R12, R12, R37, RZ ;  /* 0x000000250c0c7223 */ /* 0x000fe200000000ff */
[----:B0-----:R-:W-:-:S03]  /*51e0*/  I2FP.F32.S32 R35, R38 ;  /* 0x0000002600237245 */ /* 0x001fc60000201400 */
[----:B------:R-:W-:Y:S01]  /*51f0*/  FFMA R13, R12, R13, R37 ;  /* 0x0000000d0c0d7223 */ /* 0x000fe20000000025 */
[----:B------:R-:W-:Y:S01]  /*5200*/  MOV R37, R38 ;  /* 0x0000002600257202 */ /* 0x000fe20000000f00 */
[C---:B------:R-:W-:Y:S02]  /*5210*/  FFMA R12, R35.reuse, -1.5707962512969970703, R36 ;  /* 0xbfc90fda230c7823 */ /* 0x040fe40000000024 */
[----:B------:R-:W-:Y:S02]  /*5220*/  @P1 FADD R13, RZ, -R13 ;  /* 0x8000000dff0d1221 */ /* 0x000fe40000000000 */
[C---:B------:R-:W-:Y:S02]  /*5230*/  FFMA R12, R35.reuse, -7.5497894158615963534e-08, R12 ;  /* 0xb3a22168230c7823 */ /* 0x040fe4000000000c */
[-C--:B------:R-:W-:Y:S01]  /*5240*/  FMUL R23, R34, R13.reuse ;  /* 0x0000000d22177220 */ /* 0x080fe20000400000 */
[----:B------:R-:W-:Y:S01]  /*5250*/  FMUL R13, R32, R13 ;  /* 0x0000000d200d7220 */ /* 0x000fe20000400000 */
[----:B------:R-:W-:Y:S01]  /*5260*/  FFMA R35, R35, -5.3903029534742383927e-15, R12 ;  /* 0xa7c234c523237823 */ /* 0x000fe2000000000c */
[----:B------:R-:W-:-:S02]  /*5270*/  P2R R12, PR, RZ, 0x4 ;  /* 0x00000004ff0c7803 */ /* 0x000fc40000000000 */
[-C--:B------:R-:W-:Y:S01]  /*5280*/  FFMA R34, R34, R39.reuse, R13 ;  /* 0x0000002722227223 */ /* 0x080fe2000000000d */
[----:B------:R-:W-:Y:S01]  /*5290*/  FFMA R32, R32, R39, -R23 ;  /* 0x0000002720207223 */ /* 0x000fe20000000817 */
[----:B------:R-:W-:Y:S01]  /*52a0*/  IMAD.MOV.U32 R13, RZ, RZ, R35 ;  /* 0x000000ffff0d7224 */ /* 0x000fe200078e0023 */
[----:B------:R-:W-:Y:S06]  /*52b0*/  @!P2 BRA `(.L_x_51) ;  /* 0x000000040080a947 */ /* 0x000fec0003800000 */
        /* <DEDUP_REMOVED lines=11> */
.L_x_52:
        /* <DEDUP_REMOVED lines=17> */
[--C-:B------:R-:W-:Y:S02]  /*5480*/  @P2 IMAD.MOV.U32 R5, RZ, RZ, R22.reuse ;  /* 0x000000ffff052224 */ /* 0x100fe400078e0016 */
[--C-:B------:R-:W-:Y:S02]  /*5490*/  @P3 IMAD.MOV.U32 R6, RZ, RZ, R22.reuse ;  /* 0x000000ffff063224 */ /* 0x100fe400078e0016 */
[--C-:B------:R-:W-:Y:S02]  /*54a0*/  @P4 IMAD.MOV.U32 R7, RZ, RZ, R22.reuse ;  /* 0x000000ffff074224 */ /* 0x100fe400078e0016 */
[----:B------:R-:W-:Y:S02]  /*54b0*/  @P5 IMAD.MOV.U32 R8, RZ, RZ, R22 ;  /* 0x000000ffff085224 */ /* 0x000fe400078e0016 */
[----:B------:R-:W-:-:S04]  /*54c0*/  VIADD R42, R42, 0x4 ;  /* 0x000000042a2a7836 */ /* 0x000fc80000000000 */
[----:B------:R-:W-:Y:S01]  /*54d0*/  @P0 MOV R3, R22 ;  /* 0x0000001600030202 */ /* 0x000fe20000000f00 */
[----:B------:R-:W-:Y:S06]  /*54e0*/  BRA.U UP0, `(.L_x_52) ;  /* 0xfffffffd00a07547 */ /* 0x000fec000b83ffff */
[----:B------:R-:W-:Y:S01]  /*54f0*/  SHF.R.U32.HI R12, RZ, 0x17, R36 ;  /* 0x00000017ff0c7819 */ /* 0x000fe20000011624 */
[----:B------:R-:W-:Y:S03]  /*5500*/  BSSY.RECONVERGENT B1, `(.L_x_53) ;  /* 0x0000029000017945 */ /* 0x000fe60003800200 */
[C---:B------:R-:W-:Y:S02]  /*5510*/  LOP3.LUT R13, R12.reuse, 0xe0, RZ, 0xc0, !PT ;  /* 0x000000e00c0d7812 */ /* 0x040fe400078ec0ff */
[----:B------:R-:W-:-:S03]  /*5520*/  LOP3.LUT P6, RZ, R12, 0x1f, RZ, 0xc0, !PT ;  /* 0x0000001f0cff7812 */ /* 0x000fc600078cc0ff */
[----:B------:R-:W-:-:S05]  /*5530*/  VIADD R13, R13, 0xffffff80 ;  /* 0xffffff800d0d7836 */ /* 0x000fca0000000000 */
[----:B------:R-:W-:-:S04]  /*5540*/  SHF.R.U32.HI R13, RZ, 0x5, R13 ;  /* 0x00000005ff0d7819 */ /* 0x000fc8000001160d */
[----:B------:R-:W-:-:S04]  /*5550*/  LEA R42, -R13, RZ, 0x2 ;  /* 0x000000ff0d2a7211 */ /* 0x000fc800078e11ff */
        /* <DEDUP_REMOVED lines=11> */
[----:B------:R-:W-:Y:S02]  /*5610*/  @P0 IMAD.MOV.U32 R13, RZ, RZ, R4 ;  /* 0x000000ffff0d0224 */ /* 0x000fe400078e0004 */
[--C-:B------:R-:W-:Y:S01]  /*5620*/  @P1 IMAD.MOV.U32 R13, RZ, RZ, R5.reuse ;  /* 0x000000ffff0d1224 */ /* 0x100fe200078e0005 */
[----:B------:R-:W-:Y:S01]  /*5630*/  @P2 MOV R13, R6 ;  /* 0x00000006000d2202 */ /* 0x000fe20000000f00 */
[----:B------:R-:W-:-:S02]  /*5640*/  @P0 IMAD.MOV.U32 R38, RZ, RZ, R5 ;  /* 0x000000ffff260224 */ /* 0x000fc400078e0005 */
[----:B------:R-:W-:Y:S02]  /*5650*/  @P1 IMAD.MOV.U32 R38, RZ, RZ, R6 ;  /* 0x000000ffff261224 */ /* 0x000fe400078e0006 */
[--C-:B------:R-:W-:Y:S02]  /*5660*/  @P3 IMAD.MOV.U32 R13, RZ, RZ, R7.reuse ;  /* 0x000000ffff0d3224 */ /* 0x100fe400078e0007 */
[----:B------:R-:W-:Y:S02]  /*5670*/  @P2 IMAD.MOV.U32 R38, RZ, RZ, R7 ;  /* 0x000000ffff262224 */ /* 0x000fe400078e0007 */
[--C-:B------:R-:W-:Y:S02]  /*5680*/  @P4 IMAD.MOV.U32 R13, RZ, RZ, R8.reuse ;  /* 0x000000ffff0d4224 */ /* 0x100fe400078e0008 */
[----:B------:R-:W-:Y:S02]  /*5690*/  @P5 IMAD.MOV.U32 R13, RZ, RZ, R39 ;  /* 0x000000ffff0d5224 */ /* 0x000fe400078e0027 */
[----:B------:R-:W-:-:S02]  /*56a0*/  @P3 IMAD.MOV.U32 R38, RZ, RZ, R8 ;  /* 0x000000ffff263224 */ /* 0x000fc400078e0008 */
[----:B------:R-:W-:Y:S02]  /*56b0*/  @P4 IMAD.MOV.U32 R38, RZ, RZ, R39 ;  /* 0x000000ffff264224 */ /* 0x000fe400078e0027 */
[----:B------:R-:W-:Y:S01]  /*56c0*/  IMAD.MOV.U32 R22, RZ, RZ, R13 ;  /* 0x000000ffff167224 */ /* 0x000fe200078e000d */
[----:B------:R-:W-:Y:S06]  /*56d0*/  @!P6 BRA `(.L_x_54) ;  /* 0x00000000002ce947 */ /* 0x000fec0003800000 */
[----:B------:R-:W-:Y:S01]  /*56e0*/  @P0 MOV R23, R3 ;  /* 0x0000000300170202 */ /* 0x000fe20000000f00 */
[----:B------:R-:W-:Y:S01]  /*56f0*/  @P1 IMAD.MOV.U32 R23, RZ, RZ, R4 ;  /* 0x000000ffff171224 */ /* 0x000fe200078e0004 */
[----:B------:R-:W-:Y:S01]  /*5700*/  ISETP.EQ.AND P0, PT, R42, 0x8, PT ;  /* 0x000000082a00780c */ /* 0x000fe20003f02270 */
[----:B------:R-:W-:Y:S01]  /*5710*/  @P2 IMAD.MOV.U32 R23, RZ, RZ, R5 ;  /* 0x000000ffff172224 */ /* 0x000fe200078e0005 */
[----:B------:R-:W-:Y:S01]  /*5720*/  LOP3.LUT R13, R12, 0x1f, RZ, 0xc0, !PT ;  /* 0x0000001f0c0d7812 */ /* 0x000fe200078ec0ff */
[----:B------:R-:W-:Y:S02]  /*5730*/  @P3 IMAD.MOV.U32 R23, RZ, RZ, R6 ;  /* 0x000000ffff173224 */ /* 0x000fe400078e0006 */
[----:B------:R-:W-:Y:S01]  /*5740*/  @P4 IMAD.MOV.U32 R23, RZ, RZ, R7 ;  /* 0x000000ffff174224 */ /* 0x000fe200078e0007 */
[----:B------:R-:W-:Y:S01]  /*5750*/  SHF.L.W.U32.HI R38, R22, R13, R38 ;  /* 0x0000000d16267219 */ /* 0x000fe20000010e26 */
[----:B------:R-:W-:-:S06]  /*5760*/  @P5 IMAD.MOV.U32 R23, RZ, RZ, R8 ;  /* 0x000000ffff175224 */ /* 0x000fcc00078e0008 */
[----:B------:R-:W-:-:S05]  /*5770*/  @P0 IMAD.MOV.U32 R23, RZ, RZ, R39 ;  /* 0x000000ffff170224 */ /* 0x000fca00078e0027 */
[----:B------:R-:W-:-:S07]  /*5780*/  SHF.L.W.U32.HI R22, R23, R13, R22 ;  /* 0x0000000d17167219 */ /* 0x000fce0000010e16 */
.L_x_54:
[----:B------:R-:W-:Y:S05]  /*5790*/  BSYNC.RECONVERGENT B1 ;  /* 0x0000000000017941 */ /* 0x000fea0003800200 */
.L_x_53:
        /* <DEDUP_REMOVED lines=12> */
[----:B------:R-:W-:Y:S02]  /*5860*/  ISETP.GE.AND P1, PT, R42, RZ, PT ;  /* 0x000000ff2a00720c */ /* 0x000fe40003f26270 */
[----:B------:R-:W-:-:S05]  /*5870*/  IADD3 R39, PT, PT, -R38, RZ, RZ ;  /* 0x000000ff26277210 */ /* 0x000fca0007ffe1ff */
[----:B------:R-:W-:Y:S01]  /*5880*/  @!P0 IMAD.MOV.U32 R38, RZ, RZ, R39 ;  /* 0x000000ffff268224 */ /* 0x000fe200078e0027 */
[----:B0-----:R-:W-:-:S10]  /*5890*/  DMUL R22, R12, UR4 ;  /* 0x000000040c167c28 */ /* 0x001fd40008000000 */
[----:B------:R-:W0:Y:S02]  /*58a0*/  F2F.F32.F64 R22, R22 ;  /* 0x0000001600167310 */ /* 0x000e240000301000 */
[----:B0-----:R-:W-:-:S07]  /*58b0*/  FSEL R13, -R22, R22, !P1 ;  /* 0x00000016160d7208 */ /* 0x001fce0004800100 */
.L_x_51:
[----:B------:R-:W-:Y:S05]  /*58c0*/  BSYNC.RECONVERGENT B0 ;  /* 0x0000000000007941 */ /* 0x000fea0003800200 */
.L_x_50:
[----:B------:R-:W-:Y:S01]  /*58d0*/  FMUL R12, R13, R13 ;  /* 0x0000000d0d0c7220 */ /* 0x000fe20000400000 */
[C---:B------:R-:W-:Y:S01]  /*58e0*/  LOP3.LUT R23, R38.reuse, 0x1, RZ, 0xc0, !PT ;  /* 0x0000000126177812 */ /* 0x040fe200078ec0ff */
[----:B------:R-:W-:Y:S01]  /*58f0*/  VIADD R38, R38, 0x1 ;  /* 0x0000000126267836 */ /* 0x000fe20000000000 */
[----:B------:R-:W-:Y:S01]  /*5900*/  FSETP.GE.AND P2, PT, |R36|, 105615, PT ;  /* 0x47ce47802400780b */ /* 0x000fe20003f46200 */
[----:B------:R-:W-:Y:S01]  /*5910*/  FFMA R22, R12, R9, -0.0013887860113754868507 ;  /* 0xbab607ed0c167423 */ /* 0x000fe20000000009 */
[----:B------:R-:W-:Y:S01]  /*5920*/  ISETP.NE.U32.AND P0, PT, R23, 0x1, PT ;  /* 0x000000011700780c */ /* 0x000fe20003f05070 */
[----:B------:R-:W-:Y:S01]  /*5930*/  BSSY.RECONVERGENT B0, `(.L_x_55) ;  /* 0x000006d000007945 */ /* 0x000fe20003800200 */
[----:B------:R-:W-:Y:S01]  /*5940*/  LOP3.LUT P1, RZ, R38, 0x2, RZ, 0xc0, !PT ;  /* 0x0000000226ff7812 */ /* 0x000fe2000782c0ff */
[-C--:B------:R-:W-:Y:S01]  /*5950*/  FMUL R31, R31, -R2.reuse ;  /* 0x800000021f1f7220 */ /* 0x080fe20000400000 */
[----:B------:R-:W-:Y:S01]  /*5960*/  FSEL R23, R22, -0.00019574658654164522886, P0 ;  /* 0xb94d415316177808 */ /* 0x000fe20000000000 */
[----:B------:R-:W-:Y:S01]  /*5970*/  FMUL R29, R29, R2 ;  /* 0x000000021d1d7220 */ /* 0x000fe20000400000 */
[----:B------:R-:W-:-:S02]  /*5980*/  FSEL R39, R10, 0.041666727513074874878, !P0 ;  /* 0x3d2aaabb0a277808 */ /* 0x000fc40004000000 */
[----:B------:R-:W-:Y:S02]  /*5990*/  FSEL R22, -R11, -0.4999999701976776123, !P0 ;  /* 0xbeffffff0b167808 */ /* 0x000fe40004000100 */
[----:B------:R-:W-:Y:S01]  /*59a0*/  FSEL R38, R13, 1, !P0 ;  /* 0x3f8000000d267808 */ /* 0x000fe20004000000 */
        /* <DEDUP_REMOVED lines=17> */
.L_x_57:
        /* <DEDUP_REMOVED lines=18> */
[--C-:B------:R-:W-:Y:S02]  /*5be0*/  @P1 IMAD.MOV.U32 R4, RZ, RZ, R22.reuse ;  /* 0x000000ffff041224 */ /* 0x100fe400078e0016 */
        /* <DEDUP_REMOVED lines=8> */
[----:B------:R-:W-:Y:S02]  /*5c70*/  LOP3.LUT P6, RZ, R22, 0x1f, RZ, 0xc0, !PT ;  /* 0x0000001f16ff7812 */ /* 0x000fe400078cc0ff */
[----:B------:R-:W-:-:S04]  /*5c80*/  IADD3 R12, PT, PT, R12, -0x80, RZ ;  /* 0xffffff800c0c7810 */ /* 0x000fc80007ffe0ff */
        /* <DEDUP_REMOVED lines=23> */
[----:B------:R-:W-:Y:S01]  /*5e00*/  @P4 IMAD.MOV.U32 R12, RZ, RZ, R37 ;  /* 0x000000ffff0c4224 */ /* 0x000fe200078e0025 */
[----:B------:R-:W-:Y:S06]  /*5e10*/  @!P6 BRA `(.L_x_59) ;  /* 0x00000000002ce947 */ /* 0x000fec0003800000 */
[----:B------:R-:W-:Y:S01]  /*5e20*/  @P2 MOV R13, R3 ;  /* 0x00000003000d2202 */ /* 0x000fe20000000f00 */
[----:B------:R-:W-:Y:S01]  /*5e30*/  @P1 IMAD.MOV.U32 R13, RZ, RZ, R4 ;  /* 0x000000ffff0d1224 */ /* 0x000fe200078e0004 */
[----:B------:R-:W-:Y:S01]  /*5e40*/  LOP3.LUT R22, R22, 0x1f, RZ, 0xc0, !PT ;  /* 0x0000001f16167812 */ /* 0x000fe200078ec0ff */
[----:B------:R-:W-:Y:S01]  /*5e50*/  @P0 IMAD.MOV.U32 R13, RZ, RZ, R5 ;  /* 0x000000ffff0d0224 */ /* 0x000fe200078e0005 */
[----:B------:R-:W-:Y:S01]  /*5e60*/  ISETP.EQ.AND P0, PT, R23, 0x8, PT ;  /* 0x000000081700780c */ /* 0x000fe20003f02270 */
[----:B------:R-:W-:Y:S01]  /*5e70*/  @P3 IMAD.MOV.U32 R13, RZ, RZ, R6 ;  /* 0x000000ffff0d3224 */ /* 0x000fe200078e0006 */
[----:B------:R-:W-:Y:S01]  /*5e80*/  SHF.L.W.U32.HI R35, R12, R22, R35 ;  /* 0x000000160c237219 */ /* 0x000fe20000010e23 */
[----:B------:R-:W-:Y:S02]  /*5e90*/  @P5 IMAD.MOV.U32 R13, RZ, RZ, R7 ;  /* 0x000000ffff0d5224 */ /* 0x000fe400078e0007 */
[----:B------:R-:W-:-:S08]  /*5ea0*/  @P4 IMAD.MOV.U32 R13, RZ, RZ, R8 ;  /* 0x000000ffff0d4224 */ /* 0x000fd000078e0008 */
[----:B------:R-:W-:-:S05]  /*5eb0*/  @P0 IMAD.MOV.U32 R13, RZ, RZ, R37 ;  /* 0x000000ffff0d0224 */ /* 0x000fca00078e0025 */
[----:B------:R-:W-:-:S07]  /*5ec0*/  SHF.L.W.U32.HI R12, R13, R22, R12 ;  /* 0x000000160d0c7219 */ /* 0x000fce0000010e0c */
.L_x_59:
[----:B------:R-:W-:Y:S05]  /*5ed0*/  BSYNC.RECONVERGENT B1 ;  /* 0x0000000000017941 */ /* 0x000fea0003800200 */
.L_x_58:
        /* <DEDUP_REMOVED lines=18> */
.L_x_56:
[----:B------:R-:W-:Y:S05]  /*6000*/  BSYNC.RECONVERGENT B0 ;  /* 0x0000000000007941 */ /* 0x000fea0003800200 */
.L_x_55:
[----:B------:R-:W-:Y:S01]  /*6010*/  FMUL R13, R2, 1.374446868896484375 ;  /* 0x3fafede0020d7820 */ /* 0x000fe20000400000 */
[----:B------:R-:W-:Y:S01]  /*6020*/  LOP3.LUT R12, R37, 0x1, RZ, 0xc0, !PT ;  /* 0x00000001250c7812 */ /* 0x000fe200078ec0ff */
[----:B------:R-:W-:Y:S01]  /*6030*/  FMUL R22, R35, R35 ;  /* 0x0000002323167220 */ /* 0x000fe20000400000 */
[----:B------:R-:W-:Y:S01]  /*6040*/  LOP3.LUT P1, RZ, R37, 0x2, RZ, 0xc0, !PT ;  /* 0x0000000225ff7812 */ /* 0x000fe2000782c0ff */
[----:B------:R-:W-:Y:S01]  /*6050*/  FMUL R13, R28, R13 ;  /* 0x0000000d1c0d7220 */ /* 0x000fe20000400000 */
[----:B------:R-:W-:Y:S01]  /*6060*/  ISETP.NE.U32.AND P0, PT, R12, 0x1, PT ;  /* 0x000000010c00780c */ /* 0x000fe20003f05070 */
[----:B------:R-:W-:Y:S01]  /*6070*/  FFMA R23, R22, R9, -0.0013887860113754868507 ;  /* 0xbab607ed16177423 */ /* 0x000fe20000000009 */
[----:B------:R-:W-:Y:S02]  /*6080*/  IMAD.MOV.U32 R12, RZ, RZ, 0x3d2aaabb ;  /* 0x3d2aaabbff0c7424 */ /* 0x000fe400078e00ff */
[----:B------:R-:W-:Y:S01]  /*6090*/  FMUL R36, R13, 0.63661974668502807617 ;  /* 0x3f22f9830d247820 */ /* 0x000fe20000400000 */
[----:B------:R-:W-:Y:S01]  /*60a0*/  IMAD.MOV.U32 R28, RZ, RZ, 0x3effffff ;  /* 0x3effffffff1c7424 */ /* 0x000fe200078e00ff */
[----:B------:R-:W-:Y:S01]  /*60b0*/  FSEL R35, R35, 1, P0 ;  /* 0x3f80000023237808 */ /* 0x000fe20000000000 */
[----:B------:R-:W-:Y:S01]  /*60c0*/  BSSY.RECONVERGENT B0, `(.L_x_60) ;  /* 0x0000076000007945 */ /* 0x000fe20003800200 */
[----:B------:R-:W0:Y:S01]  /*60d0*/  F2I.NTZ R37, R36 ;  /* 0x0000002400257305 */ /* 0x000e220000203100 */
[----:B------:R-:W-:-:S02]  /*60e0*/  FSEL R23, R23, -0.00019574658654164522886, !P0 ;  /* 0xb94d415317177808 */ /* 0x000fc40004000000 */
[----:B------:R-:W-:Y:S02]  /*60f0*/  FSEL R39, R12, 0.0083327032625675201416, !P0 ;  /* 0x3c0885e40c277808 */ /* 0x000fe40004000000 */
[----:B------:R-:W-:Y:S02]  /*6100*/  FSEL R28, -R28, -0.16666662693023681641, !P0 ;  /* 0xbe2aaaa81c1c7808 */ /* 0x000fe40004000100 */
[----:B------:R-:W-:Y:S01]  /*6110*/  FSETP.GE.AND P2, PT, |R13|, 105615, PT ;  /* 0x47ce47800d00780b */ /* 0x000fe20003f46200 */
[----:B------:R-:W-:-:S04]  /*6120*/  FFMA R23, R22, R23, R39 ;  /* 0x0000001716177223 */ /* 0x000fc80000000027 */
[C---:B------:R-:W-:Y:S01]  /*6130*/  FFMA R23, R22.reuse, R23, R28 ;  /* 0x0000001716177223 */ /* 0x040fe2000000001c */
[----:B------:R-:W-:Y:S01]  /*6140*/  FFMA R22, R22, R35, RZ ;  /* 0x0000002316167223 */ /* 0x000fe200000000ff */
[----:B0-----:R-:W-:Y:S01]  /*6150*/  I2FP.F32.S32 R28, R37 ;  /* 0x00000025001c7245 */ /* 0x001fe20000201400 */
[----:B------:R-:W-:Y:S02]  /*6160*/  IMAD.MOV.U32 R36, RZ, RZ, R37 ;  /* 0x000000ffff247224 */ /* 0x000fe400078e0025 */
[----:B------:R-:W-:Y:S02]  /*6170*/  FFMA R22, R22, R23, R35 ;  /* 0x0000001716167223 */ /* 0x000fe40000000023 */
[C---:B------:R-:W-:Y:S02]  /*6180*/  FFMA R23, R28.reuse, -1.5707962512969970703, R13 ;  /* 0xbfc90fda1c177823 */ /* 0x040fe4000000000d */
[----:B------:R-:W-:Y:S02]  /*6190*/  @P1 FADD R22, RZ, -R22 ;  /* 0x80000016ff161221 */ /* 0x000fe40000000000 */
[----:B------:R-:W-:-:S02]  /*61a0*/  FFMA R35, R28, -7.5497894158615963534e-08, R23 ;  /* 0xb3a221681c237823 */ /* 0x000fc40000000017 */
[C---:B------:R-:W-:Y:S01]  /*61b0*/  FMUL R23, R22.reuse, R29 ;  /* 0x0000001d16177220 */ /* 0x040fe20000400000 */
[-C--:B------:R-:W-:Y:S01]  /*61c0*/  FMUL R22, R22, R31.reuse ;  /* 0x0000001f16167220 */ /* 0x080fe20000400000 */
[----:B------:R-:W-:Y:S02]  /*61d0*/  FFMA R35, R28, -5.3903029534742383927e-15, R35 ;  /* 0xa7c234c51c237823 */ /* 0x000fe40000000023 */
[C---:B------:R-:W-:Y:S01]  /*61e0*/  FFMA R31, R38.reuse, R31, -R23 ;  /* 0x0000001f261f7223 */ /* 0x040fe20000000817 */
[----:B------:R-:W-:Y:S01]  /*61f0*/  P2R R28, PR, RZ, 0x4 ;  /* 0x00000004ff1c7803 */ /* 0x000fe20000000000 */
[----:B------:R-:W-:Y:S01]  /*6200*/  FFMA R38, R38, R29, R22 ;  /* 0x0000001d26267223 */ /* 0x000fe20000000016 */
[----:B------:R-:W-:Y:S01]  /*6210*/  IMAD.MOV.U32 R23, RZ, RZ, R35 ;  /* 0x000000ffff177224 */ /* 0x000fe200078e0023 */
[----:B------:R-:W-:Y:S06]  /*6220*/  @!P2 BRA `(.L_x_61) ;  /* 0x00000004007ca947 */ /* 0x000fec0003800000 */
[----:B------:R-:W-:-:S13]  /*6230*/  FSETP.NEU.AND P0, PT, |R13|, +INF , PT ;  /* 0x7f8000000d00780b */ /* 0x000fda0003f0d200 */
[----:B------:R-:W-:Y:S01]  /*6240*/  @!P0 FMUL R23, RZ, R13 ;  /* 0x0000000dff178220 */ /* 0x000fe20000400000 */
[----:B------:R-:W-:Y:S01]  /*6250*/  @!P0 IMAD.MOV.U32 R37, RZ, RZ, RZ ;  /* 0x000000ffff258224 */ /* 0x000fe200078e00ff */
[----:B------:R-:W-:Y:S06]  /*6260*/  @!P0 BRA `(.L_x_61) ;  /* 0x00000004006c8947 */ /* 0x000fec0003800000 */
[----:B------:R-:W-:Y:S01]  /*6270*/  IMAD.SHL.U32 R22, R13, 0x100, RZ ;  /* 0x000001000d167824 */ /* 0x000fe200078e00ff */
[----:B------:R-:W-:Y:S01]  /*6280*/  MOV R39, RZ ;  /* 0x000000ff00277202 */ /* 0x000fe20000000f00 */
[----:B------:R-:W-:Y:S01]  /*6290*/  IMAD.MOV.U32 R42, RZ, RZ, RZ ;  /* 0x000000ffff2a7224 */ /* 0x000fe200078e00ff */
[----:B------:R-:W0:Y:S02]  /*62a0*/  LDCU.64 UR10, c[0x4][URZ] ;  /* 0x01000000ff0a77ac */ /* 0x000e240008000a00 */
[----:B------:R-:W-:Y:S01]  /*62b0*/  LOP3.LUT R37, R22, 0x80000000, RZ, 0xfc, !PT ;  /* 0x8000000016257812 */ /* 0x000fe200078efcff */
[----:B------:R-:W-:Y:S01]  /*62c0*/  UMOV UR5, URZ ;  /* 0x000000ff00057c82 */ /* 0x000fe20008000000 */
[----:B------:R-:W-:-:S05]  /*62d0*/  UMOV UR4, URZ ;  /* 0x000000ff00047c82 */ /* 0x000fca0008000000 */
.L_x_62:
        /* <DEDUP_REMOVED lines=40> */
[----:B------:R-:W-:Y:S01]  /*6560*/  @P4 IMAD.MOV.U32 R37, RZ, RZ, R4 ;  /* 0x000000ffff254224 */ /* 0x000fe200078e0004 */
[----:B------:R-:W-:Y:S01]  /*6570*/  ISETP.EQ.AND P4, PT, R29, RZ, PT ;  /* 0x000000ff1d00720c */ /* 0x000fe20003f82270 */
[--C-:B------:R-:W-:Y:S01]  /*6580*/  @P0 IMAD.MOV.U32 R37, RZ, RZ, R5.reuse ;  /* 0x000000ffff250224 */ /* 0x100fe200078e0005 */
[----:B------:R-:W-:Y:S01]  /*6590*/  @P0 MOV R23, R4 ;  /* 0x0000000400170202 */ /* 0x000fe20000000f00 */
        /* <DEDUP_REMOVED lines=14> */
[----:B------:R-:W-:Y:S01]  /*6680*/  @P2 IMAD.MOV.U32 R28, RZ, RZ, R5 ;  /* 0x000000ffff1c2224 */ /* 0x000fe200078e0005 */
[----:B------:R-:W-:Y:S01]  /*6690*/  @P3 MOV R28, R6 ;  /* 0x00000006001c3202 */ /* 0x000fe20000000f00 */
[----:B------:R-:W-:Y:S01]  /*66a0*/  @P4 IMAD.MOV.U32 R28, RZ, RZ, R7 ;  /* 0x000000ffff1c4224 */ /* 0x000fe200078e0007 */
[----:B------:R-:W-:Y:S01]  /*66b0*/  SHF.L.W.U32.HI R37, R23, R22, R37 ;  /* 0x0000001617257219 */ /* 0x000fe20000010e25 */
[----:B------:R-:W-:-:S06]  /*66c0*/  @P5 IMAD.MOV.U32 R28, RZ, RZ, R8 ;  /* 0x000000ffff1c5224 */ /* 0x000fcc00078e0008 */
[----:B------:R-:W-:-:S05]  /*66d0*/  @P0 IMAD.MOV.U32 R28, RZ, RZ, R39 ;  /* 0x000000ffff1c0224 */ /* 0x000fca00078e0027 */
[----:B------:R-:W-:-:S07]  /*66e0*/  SHF.L.W.U32.HI R23, R28, R22, R23 ;  /* 0x000000161c177219 */ /* 0x000fce0000010e17 */
.L_x_64:
[----:B------:R-:W-:Y:S05]  /*66f0*/  BSYNC.RECONVERGENT B1 ;  /* 0x0000000000017941 */ /* 0x000fea0003800200 */
.L_x_63:
        /* <DEDUP_REMOVED lines=18> */
.L_x_61:
[----:B------:R-:W-:Y:S05]  /*6820*/  BSYNC.RECONVERGENT B0 ;  /* 0x0000000000007941 */ /* 0x000fea0003800200 */
.L_x_60:
        /* <DEDUP_REMOVED lines=29> */
.L_x_67:
        /* <DEDUP_REMOVED lines=65> */
.L_x_69:
[----:B------:R-:W-:Y:S05]  /*6e10*/  BSYNC.RECONVERGENT B1 ;  /* 0x0000000000017941 */ /* 0x000fea0003800200 */
.L_x_68:
        /* <DEDUP_REMOVED lines=18> */
.L_x_66:
[----:B------:R-:W-:Y:S05]  /*6f40*/  BSYNC.RECONVERGENT B0 ;  /* 0x0000000000007941 */ /* 0x000fea0003800200 */
.L_x_65:
[----:B------:R-:W-:Y:S01]  /*6f50*/  FMUL R22, R35, R35 ;  /* 0x0000002323167220 */ /* 0x000fe20000400000 */
[C---:B------:R-:W-:Y:S01]  /*6f60*/  LOP3.LUT R23, R36.reuse, 0x1, RZ, 0xc0, !PT ;  /* 0x0000000124177812 */ /* 0x040fe200078ec0ff */
[----:B------:R-:W0:Y:S01]  /*6f70*/  S2UR UR4, SR_CgaCtaId ;  /* 0x00000000000479c3 */ /* 0x000e220000008800 */
[----:B------:R-:W-:Y:S01]  /*6f80*/  LOP3.LUT P1, RZ, R36, 0x2, RZ, 0xc0, !PT ;  /* 0x0000000224ff7812 */ /* 0x000fe2000782c0ff */
[----:B------:R-:W-:Y:S01]  /*6f90*/  FFMA R13, R22, R9, -0.0013887860113754868507 ;  /* 0xbab607ed160d7423 */ /* 0x000fe20000000009 */
[----:B------:R-:W-:Y:S01]  /*6fa0*/  ISETP.NE.U32.AND P0, PT, R23, 0x1, PT ;  /* 0x000000011700780c */ /* 0x000fe20003f05070 */
[----:B------:R-:W-:Y:S01]  /*6fb0*/  UMOV UR5, 0x400 ;  /* 0x0000040000057882 */ /* 0x000fe20000000000 */
[----:B------:R-:W-:Y:S01]  /*6fc0*/  LOP3.LUT R28, R0, 0x3, RZ, 0xc0, !PT ;  /* 0x00000003001c7812 */ /* 0x000fe200078ec0ff */
[----:B------:R-:W-:Y:S01]  /*6fd0*/  BSSY.RECONVERGENT B0, `(.L_x_70) ;  /* 0x00000f2000007945 */ /* 0x000fe20003800200 */
[----:B------:R-:W-:Y:S01]  /*6fe0*/  FSEL R23, R13, -0.00019574658654164522886, !P0 ;  /* 0xb94d41530d177808 */ /* 0x000fe20004000000 */
[----:B------:R-:W-:Y:S01]  /*6ff0*/  IMAD.MOV.U32 R13, RZ, RZ, 0x3effffff ;  /* 0x3effffffff0d7424 */ /* 0x000fe200078e00ff */
[----:B------:R-:W-:-:S02]  /*7000*/  FSEL R29, R12, 0.0083327032625675201416, !P0 ;  /* 0x3c0885e40c1d7808 */ /* 0x000fc40004000000 */
[----:B------:R-:W-:Y:S02]  /*7010*/  FSEL R35, R35, 1, P0 ;  /* 0x3f80000023237808 */ /* 0x000fe40000000000 */
[----:B------:R-:W-:Y:S01]  /*7020*/  SHF.R.U32.HI R39, RZ, 0x2, R0 ;  /* 0x00000002ff277819 */ /* 0x000fe20000011600 */
[----:B------:R-:W-:Y:S01]  /*7030*/  FFMA R23, R22, R23, R29 ;  /* 0x0000001716177223 */ /* 0x000fe2000000001d */
[----:B------:R-:W-:-:S03]  /*7040*/  FSEL R29, -R13, -0.16666662693023681641, !P0 ;  /* 0xbe2aaaa80d1d7808 */ /* 0x000fc60004000100 */
[----:B------:R-:W-:Y:S02]  /*7050*/  IMAD R36, R39, 0x24, R28 ;  /* 0x0000002427247824 */ /* 0x000fe400078e021c */
[C---:B------:R-:W-:Y:S01]  /*7060*/  FFMA R29, R22.reuse, R23, R29 ;  /* 0x00000017161d7223 */ /* 0x040fe2000000001d */
[----:B------:R-:W-:Y:S01]  /*7070*/  FFMA R22, R22, R35, RZ ;  /* 0x0000002316167223 */ /* 0x000fe200000000ff */
[----:B------:R-:W-:Y:S01]  /*7080*/  IMAD.SHL.U32 R28, R0, 0x4, RZ ;  /* 0x00000004001c7824 */ /* 0x000fe200078e00ff */
[----:B------:R-:W-:Y:S01]  /*7090*/  LEA R36, R36, UR8, 0x2 ;  /* 0x0000000824247c11 */ /* 0x000fe2000f8e10ff */
[----:B0-----:R-:W-:Y:S01]  /*70a0*/  ULEA UR4, UR4, UR5, 0x18 ;  /* 0x0000000504047291 */ /* 0x001fe2000f8ec0ff */
[----:B------:R-:W-:Y:S01]  /*70b0*/  FFMA R29, R22, R29, R35 ;  /* 0x0000001d161d7223 */ /* 0x000fe20000000023 */
[----:B------:R-:W-:Y:S01]  /*70c0*/  FMUL R22, R2, -R25 ;  /* 0x8000001902167220 */ /* 0x000fe20000400000 */
[----:B------:R-:W-:Y:S01]  /*70d0*/  LOP3.LUT R39, R28, 0xff0, RZ, 0xc0, !PT ;  /* 0x00000ff01c277812 */ /* 0x000fe200078ec0ff */
[----:B------:R-:W-:Y:S01]  /*70e0*/  FMUL R28, R2, R21 ;  /* 0x00000015021c7220 */ /* 0x000fe20000400000 */
[----:B------:R-:W-:-:S02]  /*70f0*/  @P1 FADD R29, RZ, -R29 ;  /* 0x8000001dff1d1221 */ /* 0x000fc40000000000 */
[----:B------:R-:W-:Y:S02]  /*7100*/  IADD3 R23, PT, PT, R36, R39, RZ ;  /* 0x0000002724177210 */ /* 0x000fe40007ffe0ff */
[-C--:B------:R-:W-:Y:S01]  /*7110*/  FMUL R42, R28, R29.reuse ;  /* 0x0000001d1c2a7220 */ /* 0x080fe20000400000 */
[----:B------:R-:W-:Y:S02]  /*7120*/  FMUL R44, R22, R29 ;  /* 0x0000001d162c7220 */ /* 0x000fe40000400000 */
[----:B------:R-:W-:Y:S01]  /*7130*/  STS [R23], R24 ;  /* 0x0000001817007388 */ /* 0x000fe20000000800 */
[C---:B------:R-:W-:Y:S01]  /*7140*/  FFMA R42, R37.reuse, R22, -R42 ;  /* 0x00000016252a7223 */ /* 0x040fe2000000082a */
[----:B------:R-:W-:Y:S02]  /*7150*/  IMAD R26, R26, 0x10, R23 ;  /* 0x000000101a1a7824 */ /* 0x000fe400078e0217 */
[----:B------:R-:W-:Y:S01]  /*7160*/  FFMA R44, R37, R28, R44 ;  /* 0x0000001c252c7223 */ /* 0x000fe2000000002c */
[----:B------:R-:W-:Y:S04]  /*7170*/  STS [R23+0x14], R19 ;  /* 0x0000141317007388 */ /* 0x000fe80000000800 */
[----:B------:R-:W-:Y:S04]  /*7180*/  STS [R23+0x28], R17 ;  /* 0x0000281117007388 */ /* 0x000fe80000000800 */
[----:B------:R-:W-:Y:S04]  /*7190*/  STS [R23+0x3c], R15 ;  /* 0x00003c0f17007388 */ /* 0x000fe80000000800 */
[----:B------:R-:W-:Y:S04]  /*71a0*/  STS [R23+0x50], R27 ;  /* 0x0000501b17007388 */ /* 0x000fe80000000800 */
[----:B------:R-:W-:Y:S04]  /*71b0*/  STS [R23+0x64], R32 ;  /* 0x0000642017007388 */ /* 0x000fe80000000800 */
[----:B------:R-:W-:Y:S04]  /*71c0*/  STS [R23+0x78], R31 ;  /* 0x0000781f17007388 */ /* 0x000fe80000000800 */
[----:B------:R-:W-:Y:S01]  /*71d0*/  STS [R23+0x8c], R42 ;  /* 0x00008c2a17007388 */ /* 0x000fe20000000800 */
[----:B------:R-:W-:Y:S06]  /*71e0*/  BAR.SYNC.DEFER_BLOCKING 0x0 ;  /* 0x0000000000007b1d */ /* 0x000fec0000010000 */
[----:B------:R-:W-:Y:S04]  /*71f0*/  LDS R43, [R26] ;  /* 0x000000001a2b7984 */ /* 0x000fe80000000800 */
[----:B------:R-:W-:Y:S04]  /*7200*/  LDS R35, [R26+0x4] ;  /* 0x000004001a237984 */ /* 0x000fe80000000800 */
[----:B------:R-:W-:Y:S04]  /*7210*/  LDS R45, [R26+0x8] ;  /* 0x000008001a2d7984 */ /* 0x000fe80000000800 */
[----:B------:R-:W0:Y:S04]  /*7220*/  LDS R15, [R26+0xc] ;  /* 0x00000c001a0f7984 */ /* 0x000e280000000800 */
[----:B------:R-:W-:Y:S04]  /*7230*/  LDS R22, [R26+0x50] ;  /* 0x000050001a167984 */ /* 0x000fe80000000800 */
[----:B------:R-:W-:Y:S04]  /*7240*/  LDS R19, [R26+0x54] ;  /* 0x000054001a137984 */ /* 0x000fe80000000800 */
[----:B------:R-:W-:Y:S04]  /*7250*/  LDS R24, [R26+0x58] ;  /* 0x000058001a187984 */ /* 0x000fe80000000800 */
[----:B------:R-:W1:Y:S01]  /*7260*/  LDS R17, [R26+0x5c] ;  /* 0x00005c001a117984 */ /* 0x000e620000000800 */
[----:B------:R-:W-:Y:S01]  /*7270*/  BAR.SYNC.DEFER_BLOCKING 0x0 ;  /* 0x0000000000007b1d */ /* 0x000fe20000010000 */
[----:B0-----:R-:W-:-:S05]  /*7280*/  FMUL R15, R2, R15 ;  /* 0x0000000f020f7220 */ /* 0x001fca0000400000 */
[----:B------:R-:W-:Y:S04]  /*7290*/  STS [R23], R20 ;  /* 0x0000001417007388 */ /* 0x000fe80000000800 */
[----:B------:R-:W-:Y:S04]  /*72a0*/  STS [R23+0x14], R18 ;  /* 0x0000141217007388 */ /* 0x000fe80000000800 */
[----:B------:R-:W-:Y:S04]  /*72b0*/  STS [R23+0x28], R16 ;  /* 0x0000281017007388 */ /* 0x000fe80000000800 */
[----:B------:R0:W-:Y:S01]  /*72c0*/  STS [R23+0x3c], R14 ;  /* 0x00003c0e17007388 */ /* 0x0001e20000000800 */
[----:B-1----:R-:W-:-:S03]  /*72d0*/  FMUL R17, R2, R17 ;  /* 0x0000001102117220 */ /* 0x002fc60000400000 */
[----:B------:R-:W-:Y:S04]  /*72e0*/  STS [R23+0x50], R30 ;  /* 0x0000501e17007388 */ /* 0x000fe80000000800 */
[----:B------:R-:W-:Y:S01]  /*72f0*/  STS [R23+0x64], R34 ;  /* 0x0000642217007388 */ /* 0x000fe20000000800 */
[----:B0-----:R-:W-:-:S03]  /*7300*/  SHF.R.U32.HI R14, RZ, 0x3, R0 ;  /* 0x00000003ff0e7819 */ /* 0x001fc60000011600 */
[----:B------:R-:W-:Y:S04]  /*7310*/  STS [R23+0x78], R38 ;  /* 0x0000782617007388 */ /* 0x000fe80000000800 */
[----:B------:R0:W-:Y:S01]  /*7320*/  STS [R23+0x8c], R44 ;  /* 0x00008c2c17007388 */ /* 0x0001e20000000800 */
[----:B------:R-:W-:Y:S01]  /*7330*/  BAR.SYNC.DEFER_BLOCKING 0x0 ;  /* 0x0000000000007b1d */ /* 0x000fe20000010000 */
[----:B0-----:R-:W-:-:S05]  /*7340*/  LOP3.LUT R23, R14, 0x7c, RZ, 0xc0, !PT ;  /* 0x0000007c0e177812 */ /* 0x001fca00078ec0ff */
[----:B------:R-:W-:Y:S01]  /*7350*/  IMAD.IADD R16, R23, 0x1, R0 ;  /* 0x0000000117107824 */ /* 0x000fe200078e0200 */
[----:B------:R-:W0:Y:S04]  /*7360*/  LDS R37, [R26+0xc] ;  /* 0x00000c001a257984 */ /* 0x000e280000000800 */
[----:B------:R-:W1:Y:S04]  /*7370*/  LDS R28, [R26+0x5c] ;  /* 0x00005c001a1c7984 */ /* 0x000e680000000800 */
[----:B------:R-:W2:Y:S04]  /*7380*/  LDS R31, [R26] ;  /* 0x000000001a1f7984 */ /* 0x000ea80000000800 */
[----:B------:R-:W3:Y:S04]  /*7390*/  LDS R27, [R26+0x50] ;  /* 0x000050001a1b7984 */ /* 0x000ee80000000800 */
[----:B------:R-:W4:Y:S04]  /*73a0*/  LDS R29, [R26+0x8] ;  /* 0x000008001a1d7984 */ /* 0x000f280000000800 */
[----:B------:R-:W5:Y:S04]  /*73b0*/  LDS R25, [R26+0x58] ;  /* 0x000058001a197984 */ /* 0x000f680000000800 */
[----:B------:R-:W5:Y:S04]  /*73c0*/  LDS R21, [R26+0x4] ;  /* 0x000004001a157984 */ /* 0x000f680000000800 */
[----:B------:R-:W5:Y:S01]  /*73d0*/  LDS R39, [R26+0x54] ;  /* 0x000054001a277984 */ /* 0x000f620000000800 */
[----:B------:R-:W-:Y:S01]  /*73e0*/  BAR.SYNC.DEFER_BLOCKING 0x0 ;  /* 0x0000000000007b1d */ /* 0x000fe20000010000 */
[----:B0-----:R-:W-:Y:S01]  /*73f0*/  FMUL R23, R2, -R37 ;  /* 0x8000002502177220 */ /* 0x001fe20000400000 */
[----:B------:R-:W-:Y:S01]  /*7400*/  LEA R37, R16, UR8, 0x2 ;  /* 0x0000000810257c11 */ /* 0x000fe2000f8e10ff */
[----:B-1----:R-:W-:-:S03]  /*7410*/  FMUL R14, R2, -R28 ;  /* 0x8000001c020e7220 */ /* 0x002fc60000400000 */
[----:B------:R-:W-:Y:S04]  /*7420*/  STS [R36], R43 ;  /* 0x0000002b24007388 */ /* 0x000fe80000000800 */
[----:B------:R-:W-:Y:S04]  /*7430*/  STS [R36+0x10], R22 ;  /* 0x0000101624007388 */ /* 0x000fe80000000800 */
[----:B------:R-:W-:Y:S04]  /*7440*/  STS [R36+0x20], R45 ;  /* 0x0000202d24007388 */ /* 0x000fe80000000800 */
[----:B------:R-:W-:Y:S04]  /*7450*/  STS [R36+0x30], R24 ;  /* 0x0000301824007388 */ /* 0x000fe80000000800 */
[----:B------:R-:W-:Y:S04]  /*7460*/  STS [R36+0x40], R35 ;  /* 0x0000402324007388 */ /* 0x000fe80000000800 */
[----:B------:R-:W-:Y:S04]  /*7470*/  STS [R36+0x50], R19 ;  /* 0x0000501324007388 */ /* 0x000fe80000000800 */
[----:B------:R-:W-:Y:S04]  /*7480*/  STS [R36+0x60], R23 ;  /* 0x0000601724007388 */ /* 0x000fe80000000800 */
[----:B------:R0:W-:Y:S01]  /*7490*/  STS [R36+0x70], R14 ;  /* 0x0000700e24007388 */ /* 0x0001e20000000800 */
[----:B------:R-:W-:Y:S01]  /*74a0*/  BAR.SYNC.DEFER_BLOCKING 0x0 ;  /* 0x0000000000007b1d */ /* 0x000fe20000010000 */
[----:B0-----:R-:W-:-:S05]  /*74b0*/  I2FP.F32.U32 R14, R40 ;  /* 0x00000028000e7245 */ /* 0x001fca0000201000 */
[----:B------:R-:W-:-:S04]  /*74c0*/  FMUL R42, R33, R14 ;  /* 0x0000000e212a7220 */ /* 0x000fc80000400000 */
[C---:B------:R-:W-:Y:S01]  /*74d0*/  FMUL R43, R42.reuse, 0.63661974668502807617 ;  /* 0x3f22f9832a2b7820 */ /* 0x040fe20000400000 */
[----:B------:R-:W-:-:S05]  /*74e0*/  FSETP.GE.AND P2, PT, |R42|, 105615, PT ;  /* 0x47ce47802a00780b */ /* 0x000fca0003f46200 */
[----:B------:R-:W0:Y:S01]  /*74f0*/  F2I.NTZ R43, R43 ;  /* 0x0000002b002b7305 */ /* 0x000e220000203100 */
[----:B------:R-:W-:Y:S04]  /*7500*/  LDS R28, [R37] ;  /* 0x00000000251c7984 */ /* 0x000fe80000000800 */
[----:B------:R-:W-:Y:S04]  /*7510*/  LDS R26, [R37+0x240] ;  /* 0x00024000251a7984 */ /* 0x000fe80000000800 */
[----:B------:R-:W-:Y:S04]  /*7520*/  LDS R24, [R37+0x480] ;  /* 0x0004800025187984 */ /* 0x000fe80000000800 */
[----:B------:R-:W-:Y:S01]  /*7530*/  LDS R22, [R37+0x6c0] ;  /* 0x0006c00025167984 */ /* 0x000fe20000000800 */
[----:B0-----:R-:W-:-:S03]  /*7540*/  I2FP.F32.S32 R45, R43 ;  /* 0x0000002b002d7245 */ /* 0x001fc60000201400 */
[----:B------:R-:W-:Y:S04]  /*7550*/  LDS R20, [R37+0x900] ;  /* 0x0009000025147984 */ /* 0x000fe80000000800 */
[----:B------:R-:W-:Y:S04]  /*7560*/  LDS R34, [R37+0xb40] ;  /* 0x000b400025227984 */ /* 0x000fe80000000800 */
[----:B------:R-:W-:Y:S04]  /*7570*/  LDS R30, [R37+0xd80] ;  /* 0x000d8000251e7984 */ /* 0x000fe80000000800 */
[----:B------:R-:W-:Y:S01]  /*7580*/  LDS R18, [R37+0xfc0] ;  /* 0x000fc00025127984 */ /* 0x000fe20000000800 */
[----:B------:R-:W-:Y:S06]  /*7590*/  BAR.SYNC.DEFER_BLOCKING 0x0 ;  /* 0x0000000000007b1d */ /* 0x000fec0000010000 */
[----:B--2---:R-:W-:Y:S04]  /*75a0*/  STS [R36], R31 ;  /* 0x0000001f24007388 */ /* 0x004fe80000000800 */
[----:B---3--:R-:W-:Y:S04]  /*75b0*/  STS [R36+0x10], R27 ;  /* 0x0000101b24007388 */ /* 0x008fe80000000800 */
[----:B----4-:R-:W-:Y:S04]  /*75c0*/  STS [R36+0x20], R29 ;  /* 0x0000201d24007388 */ /* 0x010fe80000000800 */
[----:B-----5:R-:W-:Y:S04]  /*75d0*/  STS [R36+0x30], R25 ;  /* 0x0000301924007388 */ /* 0x020fe80000000800 */
[----:B------:R-:W-:Y:S04]  /*75e0*/  STS [R36+0x40], R21 ;  /* 0x0000401524007388 */ /* 0x000fe80000000800 */
[----:B------:R-:W-:Y:S04]  /*75f0*/  STS [R36+0x50], R39 ;  /* 0x0000502724007388 */ /* 0x000fe80000000800 */
[----:B------:R0:W-:Y:S04]  /*7600*/  STS [R36+0x60], R15 ;  /* 0x0000600f24007388 */ /* 0x0001e80000000800 */
[----:B------:R-:W-:Y:S01]  /*7610*/  STS [R36+0x70], R17 ;  /* 0x0000701124007388 */ /* 0x000fe20000000800 */
[----:B------:R-:W-:Y:S01]  /*7620*/  BAR.SYNC.DEFER_BLOCKING 0x0 ;  /* 0x0000000000007b1d */ /* 0x000fe20000010000 */
[----:B0-----:R-:W-:-:S05]  /*7630*/  LEA R15, R0, UR4, 0x3 ;  /* 0x00000004000f7c11 */ /* 0x001fca000f8e18ff */
[----:B------:R-:W0:Y:S04]  /*7640*/  LDS R35, [R37+0xb40] ;  /* 0x000b400025237984 */ /* 0x000e280000000800 */
[----:B------:R-:W1:Y:S04]  /*7650*/  LDS R31, [R37+0xd80] ;  /* 0x000d8000251f7984 */ /* 0x000e680000000800 */
[----:B------:R-:W-:Y:S04]  /*7660*/  LDS R29, [R37] ;  /* 0x00000000251d7984 */ /* 0x000fe80000000800 */
[----:B------:R-:W2:Y:S04]  /*7670*/  LDS R27, [R37+0x240] ;  /* 0x00024000251b7984 */ /* 0x000ea80000000800 */
[----:B------:R-:W-:Y:S04]  /*7680*/  LDS R25, [R37+0x480] ;  /* 0x0004800025197984 */ /* 0x000fe80000000800 */
[----:B------:R-:W3:Y:S04]  /*7690*/  LDS R23, [R37+0x6c0] ;  /* 0x0006c00025177984 */ /* 0x000ee80000000800 */
[----:B------:R-:W4:Y:S04]  /*76a0*/  LDS R21, [R37+0x900] ;  /* 0x0009000025157984 */ /* 0x000f280000000800 */
[----:B------:R-:W5:Y:S01]  /*76b0*/  LDS R19, [R37+0xfc0] ;  /* 0x000fc00025137984 */ /* 0x000f620000000800 */
[----:B------:R-:W-:Y:S06]  /*76c0*/  BAR.SYNC.DEFER_BLOCKING 0x0 ;  /* 0x0000000000007b1d */ /* 0x000fec0000010000 */
[----:B0-----:R-:W-:Y:S04]  /*76d0*/  STS.64 [R15+0x1400], R34 ;  /* 0x001400220f007388 */ /* 0x001fe80000000a00 */
[----:B------:R-:W0:Y:S04]  /*76e0*/  LDS.64 R16, [R15+0x1400] ;  /* 0x001400000f107984 */ /* 0x000e280000000a00 */
[----:B-1----:R-:W-:Y:S04]  /*76f0*/  STS.64 [R15+0x1800], R30 ;  /* 0x0018001e0f007388 */ /* 0x002fe80000000a00 */
[----:B------:R-:W1:Y:S04]  /*7700*/  LDS.64 R32, [R15+0x1800] ;  /* 0x001800000f207984 */ /* 0x000e680000000a00 */
[----:B--2---:R2:W-:Y:S04]  /*7710*/  STS.64 [R15+0x400], R26 ;  /* 0x0004001a0f007388 */ /* 0x0045e80000000a00 */
[----:B---3--:R5:W-:Y:S04]  /*7720*/  STS.64 [R15+0xc00], R22 ;  /* 0x000c00160f007388 */ /* 0x008be80000000a00 */
[----:B----4-:R3:W-:Y:S01]  /*7730*/  STS.64 [R15+0x1000], R20 ;  /* 0x001000140f007388 */ /* 0x0107e20000000a00 */
[----:B--2---:R-:W-:Y:S01]  /*7740*/  FFMA R26, R45, -1.5707962512969970703, R42 ;  /* 0xbfc90fda2d1a7823 */ /* 0x004fe2000000002a */
[----:B------:R-:W-:-:S02]  /*7750*/  FMUL R27, R2, 0.70710676908493041992 ;  /* 0x3f3504f3021b7820 */ /* 0x000fc40000400000 */
[----:B------:R0:W-:Y:S01]  /*7760*/  STS.64 [R15+0x800], R24 ;  /* 0x000800180f007388 */ /* 0x0001e20000000a00 */
[----:B------:R-:W-:Y:S01]  /*7770*/  FFMA R26, R45, -7.5497894158615963534e-08, R26 ;  /* 0xb3a221682d1a7823 */ /* 0x000fe2000000001a */
[----:B-----5:R-:W-:Y:S02]  /*7780*/  FMUL R22, R19, -0.70710676908493041992 ;  /* 0xbf3504f313167820 */ /* 0x020fe40000400000 */
[----:B------:R-:W-:Y:S01]  /*7790*/  STS.64 [R15], R28 ;  /* 0x0000001c0f007388 */ /* 0x000fe20000000a00 */
[----:B---3--:R-:W-:Y:S01]  /*77a0*/  FMUL R21, R27, R19 ;  /* 0x000000131b157220 */ /* 0x008fe20000400000 */
[----:B------:R-:W-:Y:S02]  /*77b0*/  FFMA R20, R45, -5.3903029534742383927e-15, R26 ;  /* 0xa7c234c52d147823 */ /* 0x000fe4000000001a */
[----:B------:R-:W2:Y:S01]  /*77c0*/  LDS.64 R38, [R15] ;  /* 0x000000000f267984 */ /* 0x000ea20000000a00 */
[----:B------:R-:W-:-:S03]  /*77d0*/  FFMA R21, R18, -0.70710676908493041992, -R21 ;  /* 0xbf3504f312157823 */ /* 0x000fc60000000815 */
[----:B------:R-:W3:Y:S01]  /*77e0*/  LDS.64 R36, [R15+0x400] ;  /* 0x000400000f247984 */ /* 0x000ee20000000a00 */
[----:B0-----:R-:W-:Y:S01]  /*77f0*/  FMUL R25, R17, 0.70710676908493041992 ;  /* 0x3f3504f311197820 */ /* 0x001fe20000400000 */
[C---:B------:R-:W-:Y:S02]  /*7800*/  FMUL R23, R27.reuse, R17 ;  /* 0x000000111b177220 */ /* 0x040fe40000400000 */
[----:B------:R-:W0:Y:S01]  /*7810*/  LDS.64 R34, [R15+0x800] ;  /* 0x000800000f227984 */ /* 0x000e220000000a00 */
[C---:B------:R-:W-:Y:S01]  /*7820*/  FFMA R17, R27.reuse, R18, R22 ;  /* 0x000000121b117223 */ /* 0x040fe20000000016 */
[----:B------:R-:W-:Y:S01]  /*7830*/  FFMA R27, R27, R16, R25 ;  /* 0x000000101b1b7223 */ /* 0x000fe20000000019 */
[----:B------:R-:W-:Y:S01]  /*7840*/  FFMA R26, R16, 0.70710676908493041992, -R23 ;  /* 0x3f3504f3101a7823 */ /* 0x000fe20000000817 */
[----:B------:R-:W4:Y:S01]  /*7850*/  LDS.64 R30, [R15+0xc00] ;  /* 0x000c00000f1e7984 */ /* 0x000f220000000a00 */
[C---:B-1----:R-:W-:Y:S01]  /*7860*/  FMUL R33, R2.reuse, -R33 ;  /* 0x8000002102217220 */ /* 0x042fe20000400000 */
[----:B------:R-:W-:-:S02]  /*7870*/  FMUL R32, R2, R32 ;  /* 0x0000002002207220 */ /* 0x000fc40000400000 */
[----:B------:R-:W1:Y:S04]  /*7880*/  LDS.64 R28, [R15+0x1000] ;  /* 0x001000000f1c7984 */ /* 0x000e680000000a00 */
[----:B------:R5:W-:Y:S02]  /*7890*/  STS.64 [R15+0x1c00], R18 ;  /* 0x001c00120f007388 */ /* 0x000be40000000a00 */
[----:B-----5:R-:W-:Y:S01]  /*78a0*/  P2R R15, PR, RZ, 0x4 ;  /* 0x00000004ff0f7803 */ /* 0x020fe20000000000 */
[----:B------:R-:W-:Y:S02]  /*78b0*/  IMAD.MOV.U32 R15, RZ, RZ, R43 ;  /* 0x000000ffff0f7224 */ /* 0x000fe400078e002b */
[----:B------:R-:W-:Y:S01]  /*78c0*/  IMAD.MOV.U32 R18, RZ, RZ, R20 ;  /* 0x000000ffff127224 */ /* 0x000fe200078e0014 */
        /* <DEDUP_REMOVED lines=11> */
.L_x_72:
[----:B0-----:R-:W-:Y:S01]  /*7980*/  IMAD.U32 R19, RZ, RZ, UR11 ;  /* 0x0000000bff137e24 */ /* 0x001fe2000f8e00ff */
[----:B------:R-:W-:-:S05]  /*7990*/  MOV R18, UR10 ;  /* 0x0000000a00127c02 */ /* 0x000fca0008000f00 */
[----:B------:R-:W5:Y:S01]  /*79a0*/  LDG.E.CONSTANT R19, desc[UR6][R18.64] ;  /* 0x0000000612137981 */ /* 0x000f62000c1e9900 */
        /* <DEDUP_REMOVED lines=9> */
[----:B-----5:R-:W-:-:S03]  /*7a40*/  IMAD.WIDE.U32 R22, R19, R16, RZ ;  /* 0x0000001013167225 */ /* 0x020fc600078e00ff */
[----:B------:R-:W-:-:S04]  /*7a50*/  IADD3 R22, P0, PT, R22, R25, RZ ;  /* 0x0000001916167210 */ /* 0x000fc80007f1e0ff */
[----:B------:R-:W-:Y:S01]  /*7a60*/  IADD3.X R25, PT, PT, R23, UR5, RZ, P0, !PT ;  /* 0x0000000517197c10 */ /* 0x000fe200087fe4ff */
[--C-:B------:R-:W-:Y:S01]  /*7a70*/  @P1 IMAD.MOV.U32 R4, RZ, RZ, R22.reuse ;  /* 0x000000ffff041224 */ /* 0x100fe200078e0016 */
[C---:B------:R-:W-:Y:S01]  /*7a80*/  ISETP.EQ.AND P0, PT, R24.reuse, RZ, PT ;  /* 0x000000ff1800720c */ /* 0x040fe20003f02270 */
[--C-:B------:R-:W-:Y:S02]  /*7a90*/  @P2 IMAD.MOV.U32 R5, RZ, RZ, R22.reuse ;  /* 0x000000ffff052224 */ /* 0x100fe400078e0016 */
[----:B------:R-:W-:Y:S01]  /*7aa0*/  @P5 MOV R8, R22 ;  /* 0x0000001600085202 */ /* 0x000fe20000000f00 */
[--C-:B------:R-:W-:Y:S02]  /*7ab0*/  @P3 IMAD.MOV.U32 R6, RZ, RZ, R22.reuse ;  /* 0x000000ffff063224 */ /* 0x100fe400078e0016 */
[----:B------:R-:W-:Y:S02]  /*7ac0*/  @P4 IMAD.MOV.U32 R7, RZ, RZ, R22 ;  /* 0x000000ffff074224 */ /* 0x000fe400078e0016 */
[----:B------:R-:W-:-:S05]  /*7ad0*/  VIADD R24, R24, 0x4 ;  /* 0x0000000418187836 */ /* 0x000fca0000000000 */
        /* <DEDUP_REMOVED lines=44> */
.L_x_74:
[----:B------:R-:W-:Y:S05]  /*7da0*/  BSYNC.RECONVERGENT B1 ;  /* 0x0000000000017941 */ /* 0x000fea0003800200 */
.L_x_73:
[C-C-:B------:R-:W-:Y:S01]  /*7db0*/  SHF.L.W.U32.HI R43, R22.reuse, 0x2, R16.reuse ;  /* 0x00000002162b7819 */ /* 0x140fe20000010e10 */
[----:B------:R-:W-:Y:S01]  /*7dc0*/  IMAD.SHL.U32 R18, R22, 0x4, RZ ;  /* 0x0000000416127824 */ /* 0x000fe200078e00ff */
[----:B------:R-:W-:Y:S01]  /*7dd0*/  UMOV UR4, 0x54442d19 ;  /* 0x54442d1900047882 */ /* 0x000fe20000000000 */
[----:B------:R-:W-:Y:S01]  /*7de0*/  UMOV UR5, 0x3bf921fb ;  /* 0x3bf921fb00057882 */ /* 0x000fe20000000000 */
[----:B------:R-:W-:Y:S01]  /*7df0*/  SHF.R.S32.HI R19, RZ, 0x1f, R43 ;  /* 0x0000001fff137819 */ /* 0x000fe2000001142b */
[----:B------:R-:W-:Y:S01]  /*7e00*/  FMUL R25, R2, 0.19634954631328582764 ;  /* 0x3e490fdb02197820 */ /* 0x000fe20000400000 */
        /* <DEDUP_REMOVED lines=8> */
[----:B------:R-:W-:-:S03]  /*7e90*/  ISETP.GE.AND P1, PT, R24, RZ, PT ;  /* 0x000000ff1800720c */ /* 0x000fc60003f26270 */
[----:B------:R-:W-:-:S05]  /*7ea0*/  IMAD.MOV R16, RZ, RZ, -R43 ;  /* 0x000000ffff107224 */ /* 0x000fca00078e0a2b */
[----:B------:R-:W-:Y:S01]  /*7eb0*/  @!P0 MOV R43, R16 ;  /* 0x00000010002b8202 */ /* 0x000fe20000000f00 */
[----:B0-----:R-:W-:-:S10]  /*7ec0*/  DMUL R22, R18, UR4 ;  /* 0x0000000412167c28 */ /* 0x001fd40008000000 */
[----:B------:R-:W0:Y:S02]  /*7ed0*/  F2F.F32.F64 R22, R22 ;  /* 0x0000001600167310 */ /* 0x000e240000301000 */
[----:B0-----:R-:W-:-:S07]  /*7ee0*/  FSEL R18, -R22, R22, !P1 ;  /* 0x0000001616127208 */ /* 0x001fce0004800100 */
.L_x_71:
[----:B------:R-:W-:Y:S05]  /*7ef0*/  BSYNC.RECONVERGENT B0 ;  /* 0x0000000000007941 */ /* 0x000fea0003800200 */
.L_x_70:
[----:B------:R-:W-:Y:S01]  /*7f00*/  FMUL R16, R18, R18 ;  /* 0x0000001212107220 */ /* 0x000fe20000400000 */
[C---:B------:R-:W-:Y:S01]  /*7f10*/  LOP3.LUT R22, R43.reuse, 0x1, RZ, 0xc0, !PT ;  /* 0x000000012b167812 */ /* 0x040fe200078ec0ff */
[----:B------:R-:W-:Y:S01]  /*7f20*/  BSSY.RECONVERGENT B0, `(.L_x_75) ;  /* 0x0000071000007945 */ /* 0x000fe20003800200 */
[----:B------:R-:W-:Y:S01]  /*7f30*/  FSETP.GE.AND P2, PT, |R42|, 105615, PT ;  /* 0x47ce47802a00780b */ /* 0x000fe20003f46200 */
[----:B------:R-:W-:Y:S01]  /*7f40*/  FFMA R19, R16, R9, -0.0013887860113754868507 ;  /* 0xbab607ed10137423 */ /* 0x000fe20000000009 */
[----:B------:R-:W-:Y:S01]  /*7f50*/  ISETP.NE.U32.AND P0, PT, R22, 0x1, PT ;  /* 0x000000011600780c */ /* 0x000fe20003f05070 */
[----:B------:R-:W-:-:S03]  /*7f60*/  VIADD R22, R43, 0x1 ;  /* 0x000000012b167836 */ /* 0x000fc60000000000 */
[----:B------:R-:W-:Y:S02]  /*7f70*/  FSEL R19, R19, -0.00019574658654164522886, P0 ;  /* 0xb94d415313137808 */ /* 0x000fe40000000000 */
[----:B------:R-:W-:Y:S02]  /*7f80*/  FSEL R23, R10, 0.041666727513074874878, !P0 ;  /* 0x3d2aaabb0a177808 */ /* 0x000fe40004000000 */
[----:B------:R-:W-:Y:S02]  /*7f90*/  FSEL R24, R18, 1, !P0 ;  /* 0x3f80000012187808 */ /* 0x000fe40004000000 */
[----:B------:R-:W-:Y:S01]  /*7fa0*/  LOP3.LUT P1, RZ, R22, 0x2, RZ, 0xc0, !PT ;  /* 0x0000000216ff7812 */ /* 0x000fe2000782c0ff */
[C---:B------:R-:W-:Y:S01]  /*7fb0*/  FFMA R23, R16.reuse, R19, R23 ;  /* 0x0000001310177223 */ /* 0x040fe20000000017 */
[----:B------:R-:W-:Y:S01]  /*7fc0*/  FSEL R18, -R11, -0.4999999701976776123, !P0 ;  /* 0xbeffffff0b127808 */ /* 0x000fe20004000100 */
[----:B------:R-:W-:-:S04]  /*7fd0*/  FFMA R19, R16, R24, RZ ;  /* 0x0000001810137223 */ /* 0x000fc800000000ff */
[----:B------:R-:W-:-:S04]  /*7fe0*/  FFMA R18, R16, R23, R18 ;  /* 0x0000001710127223 */ /* 0x000fc80000000012 */
[----:B------:R-:W-:-:S04]  /*7ff0*/  FFMA R24, R19, R18, R24 ;  /* 0x0000001213187223 */ /* 0x000fc80000000018 */
[----:B------:R-:W-:Y:S01]  /*8000*/  @P1 FADD R24, RZ, -R24 ;  /* 0x80000018ff181221 */ /* 0x000fe20000000000 */
[----:B------:R-:W-:Y:S06]  /*8010*/  @!P2 BRA `(.L_x_76) ;  /* 0x000000040084a947 */ /* 0x000fec0003800000 */
[----:B------:R-:W-:-:S04]  /*8020*/  FMUL R15, R2, 0.19634954631328582764 ;  /* 0x3e490fdb020f7820 */ /* 0x000fc80000400000 */
[----:B------:R-:W-:-:S05]  /*8030*/  FMUL R16, R15, R14 ;  /* 0x0000000e0f107220 */ /* 0x000fca0000400000 */
        /* <DEDUP_REMOVED lines=11> */
.L_x_77:
[----:B0-----:R-:W-:Y:S01]  /*80f0*/  IMAD.U32 R18, RZ, RZ, UR10 ;  /* 0x0000000aff127e24 */ /* 0x001fe2000f8e00ff */
[----:B------:R-:W-:-:S05]  /*8100*/  MOV R19, UR11 ;  /* 0x0000000b00137c02 */ /* 0x000fca0008000f00 */
[----:B------:R-:W5:Y:S01]  /*8110*/  LDG.E.CONSTANT R18, desc[UR6][R18.64] ;  /* 0x0000000612127981 */ /* 0x000f62000c1e9900 */
        /* <DEDUP_REMOVED lines=9> */
[C---:B------:R-:W-:Y:S02]  /*81b0*/  ISETP.EQ.AND P5, PT, R20.reuse, 0x14, PT ;  /* 0x000000141400780c */ /* 0x040fe40003fa2270 */
[----:B------:R-:W-:Y:S01]  /*81c0*/  IADD3 R20, PT, PT, R20, 0x4, RZ ;  /* 0x0000000414147810 */ /* 0x000fe20007ffe0ff */
[----:B-----5:R-:W-:-:S03]  /*81d0*/  IMAD.WIDE.U32 R22, R18, R43, RZ ;  /* 0x0000002b12167225 */ /* 0x020fc600078e00ff */
        /* <DEDUP_REMOVED lines=50> */
.L_x_79:
[----:B------:R-:W-:Y:S05]  /*8500*/  BSYNC.RECONVERGENT B1 ;  /* 0x0000000000017941 */ /* 0x000fea0003800200 */
.L_x_78:
        /* <DEDUP_REMOVED lines=18> */
.L_x_76:
[----:B------:R-:W-:Y:S05]  /*8630*/  BSYNC.RECONVERGENT B0 ;  /* 0x0000000000007941 */ /* 0x000fea0003800200 */
.L_x_75:
[----:B------:R-:W-:Y:S01]  /*8640*/  FMUL R19, R2, 0.39269909262657165527 ;  /* 0x3ec90fdb02137820 */ /* 0x000fe20000400000 */
[----:B------:R-:W-:Y:S01]  /*8650*/  FMUL R18, R20, R20 ;  /* 0x0000001414127220 */ /* 0x000fe20000400000 */
[----:B------:R-:W-:Y:S01]  /*8660*/  LOP3.LUT R22, R15, 0x1, RZ, 0xc0, !PT ;  /* 0x000000010f167812 */ /* 0x000fe200078ec0ff */
[----:B------:R-:W-:Y:S01]  /*8670*/  BSSY.RECONVERGENT B0, `(.L_x_80) ;  /* 0x000007d000007945 */ /* 0x000fe20003800200 */
[----:B------:R-:W-:Y:S01]  /*8680*/  FMUL R16, R19, R14 ;  /* 0x0000000e13107220 */ /* 0x000fe20000400000 */
[----:B------:R-:W-:Y:S01]  /*8690*/  FFMA R19, R18, R9, -0.0013887860113754868507 ;  /* 0xbab607ed12137423 */ /* 0x000fe20000000009 */
[----:B------:R-:W-:Y:S02]  /*86a0*/  ISETP.NE.U32.AND P0, PT, R22, 0x1, PT ;  /* 0x000000011600780c */ /* 0x000fe40003f05070 */
[----:B------:R-:W-:Y:S01]  /*86b0*/  FMUL R25, R16, 0.63661974668502807617 ;  /* 0x3f22f98310197820 */ /* 0x000fe20000400000 */
[----:B------:R-:W-:Y:S02]  /*86c0*/  LOP3.LUT P1, RZ, R15, 0x2, RZ, 0xc0, !PT ;  /* 0x000000020fff7812 */ /* 0x000fe4000782c0ff */
[----:B------:R-:W-:-:S02]  /*86d0*/  FSEL R19, R19, -0.00019574658654164522886, !P0 ;  /* 0xb94d415313137808 */ /* 0x000fc40004000000 */
[----:B------:R-:W-:Y:S01]  /*86e0*/  FSEL R23, R12, 0.0083327032625675201416, !P0 ;  /* 0x3c0885e40c177808 */ /* 0x000fe20004000000 */
[----:B------:R-:W5:Y:S01]  /*86f0*/  F2I.NTZ R25, R25 ;  /* 0x0000001900197305 */ /* 0x000f620000203100 */
[----:B------:R-:W-:Y:S02]  /*8700*/  FSEL R22, -R13, -0.16666662693023681641, !P0 ;  /* 0xbe2aaaa80d167808 */ /* 0x000fe40004000100 */
[----:B------:R-:W-:Y:S01]  /*8710*/  FSEL R20, R20, 1, P0 ;  /* 0x3f80000014147808 */ /* 0x000fe20000000000 */
[----:B------:R-:W-:Y:S01]  /*8720*/  FFMA R19, R18, R19, R23 ;  /* 0x0000001312137223 */ /* 0x000fe20000000017 */
[----:B------:R-:W-:-:S03]  /*8730*/  FSETP.GE.AND P2, PT, |R16|, 105615, PT ;  /* 0x47ce47801000780b */ /* 0x000fc60003f46200 */
[C---:B------:R-:W-:Y:S01]  /*8740*/  FFMA R19, R18.reuse, R19, R22 ;  /* 0x0000001312137223 */ /* 0x040fe20000000016 */
[----:B------:R-:W-:-:S04]  /*8750*/  FFMA R15, R18, R20, RZ ;  /* 0x00000014120f7223 */ /* 0x000fc800000000ff */
[----:B------:R-:W-:Y:S01]  /*8760*/  FFMA R15, R15, R19, R20 ;  /* 0x000000130f0f7223 */ /* 0x000fe20000000014 */
[----:B-----5:R-:W-:-:S03]  /*8770*/  I2FP.F32.S32 R23, R25 ;  /* 0x0000001900177245 */ /* 0x020fc60000201400 */
[----:B------:R-:W-:Y:S02]  /*8780*/  @P1 FADD R15, RZ, -R15 ;  /* 0x8000000fff0f1221 */ /* 0x000fe40000000000 */
[----:B------:R-:W-:Y:S02]  /*8790*/  FFMA R18, R23, -1.5707962512969970703, R16 ;  /* 0xbfc90fda17127823 */ /* 0x000fe40000000010 */
[-C--:B-1----:R-:W-:Y:S02]  /*87a0*/  FMUL R19, R29, R15.reuse ;  /* 0x0000000f1d137220 */ /* 0x082fe40000400000 */
[C---:B------:R-:W-:Y:S01]  /*87b0*/  FFMA R20, R23.reuse, -7.5497894158615963534e-08, R18 ;  /* 0xb3a2216817147823 */ /* 0x040fe20000000012 */
[C---:B------:R-:W-:Y:S01]  /*87c0*/  FMUL R18, R28.reuse, R15 ;  /* 0x0000000f1c127220 */ /* 0x040fe20000400000 */
[-C--:B------:R-:W-:Y:S02]  /*87d0*/  FFMA R28, R28, R24.reuse, -R19 ;  /* 0x000000181c1c7223 */ /* 0x080fe40000000813 */
[----:B------:R-:W-:Y:S01]  /*87e0*/  FFMA R15, R23, -5.3903029534742383927e-15, R20 ;  /* 0xa7c234c5170f7823 */ /* 0x000fe20000000014 */
[----:B------:R-:W-:Y:S01]  /*87f0*/  P2R R20, PR, RZ, 0x4 ;  /* 0x00000004ff147803 */ /* 0x000fe20000000000 */
[----:B------:R-:W-:Y:S01]  /*8800*/  FFMA R29, R29, R24, R18 ;  /* 0x000000181d1d7223 */ /* 0x000fe20000000012 */
[----:B------:R-:W-:-:S02]  /*8810*/  IMAD.MOV.U32 R20, RZ, RZ, R25 ;  /* 0x000000ffff147224 */ /* 0x000fc400078e0019 */
[----:B------:R-:W-:Y:S01]  /*8820*/  MOV R19, R15 ;  /* 0x0000000f00137202 */ /* 0x000fe20000000f00 */
[----:B------:R-:W-:Y:S06]  /*8830*/  @!P2 BRA `(.L_x_81) ;  /* 0x000000040080a947 */ /* 0x000fec0003800000 */
[----:B------:R-:W-:-:S13]  /*8840*/  FSETP.NEU.AND P0, PT, |R16|, +INF , PT ;  /* 0x7f8000001000780b */ /* 0x000fda0003f0d200 */
[----:B------:R-:W-:Y:S01]  /*8850*/  @!P0 FMUL R19, RZ, R16 ;  /* 0x00000010ff138220 */ /* 0x000fe20000400000 */
[----:B------:R-:W-:Y:S01]  /*8860*/  @!P0 IMAD.MOV.U32 R25, RZ, RZ, RZ ;  /* 0x000000ffff198224 */ /* 0x000fe200078e00ff */
[----:B------:R-:W-:Y:S06]  /*8870*/  @!P0 BRA `(.L_x_81) ;  /* 0x0000000400708947 */ /* 0x000fec0003800000 */
[----:B------:R-:W-:Y:S01]  /*8880*/  IMAD.SHL.U32 R18, R16, 0x100, RZ ;  /* 0x0000010010127824 */ /* 0x000fe200078e00ff */
[----:B------:R-:W1:Y:S01]  /*8890*/  LDCU.64 UR10, c[0x4][URZ] ;  /* 0x01000000ff0a77ac */ /* 0x000e620008000a00 */
[----:B------:R-:W-:Y:S02]  /*88a0*/  IMAD.MOV.U32 R25, RZ, RZ, RZ ;  /* 0x000000ffff197224 */ /* 0x000fe400078e00ff */
[----:B------:R-:W-:Y:S01]  /*88b0*/  IMAD.MOV.U32 R42, RZ, RZ, RZ ;  /* 0x000000ffff2a7224 */ /* 0x000fe200078e00ff */
[----:B------:R-:W-:Y:S01]  /*88c0*/  LOP3.LUT R24, R18, 0x80000000, RZ, 0xfc, !PT ;  /* 0x8000000012187812 */ /* 0x000fe200078efcff */
[----:B------:R-:W-:Y:S01]  /*88d0*/  UMOV UR5, URZ ;  /* 0x000000ff00057c82 */ /* 0x000fe20008000000 */
[----:B------:R-:W-:-:S05]  /*88e0*/  UMOV UR4, URZ ;  /* 0x000000ff00047c82 */ /* 0x000fca0008000000 */
.L_x_82:
[----:B-1----:R-:W-:Y:S02]  /*88f0*/  IMAD.U32 R19, RZ, RZ, UR11 ;  /* 0x0000000bff137e24 */ /* 0x002fe4000f8e00ff */
[----:B------:R-:W-:-:S05]  /*8900*/  IMAD.U32 R18, RZ, RZ, UR10 ;  /* 0x0000000aff127e24 */ /* 0x000fca000f8e00ff */
        /* <DEDUP_REMOVED lines=47> */
[--C-:B------:R-:W-:Y:S02]  /*8c00*/  @P4 IMAD.MOV.U32 R19, RZ, RZ, R8.reuse ;  /* 0x000000ffff134224 */ /* 0x100fe400078e0008 */
[----:B------:R-:W-:Y:S02]  /*8c10*/  @P5 IMAD.MOV.U32 R19, RZ, RZ, R25 ;  /* 0x000000ffff135224 */ /* 0x000fe400078e0019 */
[----:B------:R-:W-:Y:S01]  /*8c20*/  @P3 IMAD.MOV.U32 R24, RZ, RZ, R8 ;  /* 0x000000ffff183224 */ /* 0x000fe200078e0008 */
[----:B------:R-:W-:Y:S01]  /*8c30*/  @P4 MOV R24, R25 ;  /* 0x0000001900184202 */ /* 0x000fe20000000f00 */
        /* <DEDUP_REMOVED lines=13> */
.L_x_84:
[----:B------:R-:W-:Y:S05]  /*8d10*/  BSYNC.RECONVERGENT B1 ;  /* 0x0000000000017941 */ /* 0x000fea0003800200 */
.L_x_83:
        /* <DEDUP_REMOVED lines=10> */
[----:B------:R-:W1:Y:S01]  /*8dc0*/  I2F.F64.S64 R18, R18 ;  /* 0x0000001200127312 */ /* 0x000e620000301c00 */
[----:B------:R-:W-:Y:S02]  /*8dd0*/  LEA.HI R25, R25, R24, RZ, 0x1 ;  /* 0x0000001819197211 */ /* 0x000fe400078f08ff */
[----:B------:R-:W-:-:S03]  /*8de0*/  ISETP.GE.AND P1, PT, R42, RZ, PT ;  /* 0x000000ff2a00720c */ /* 0x000fc60003f26270 */
[----:B------:R-:W-:-:S04]  /*8df0*/  IMAD.MOV R24, RZ, RZ, -R25 ;  /* 0x000000ffff187224 */ /* 0x000fc800078e0a19 */
[----:B------:R-:W-:Y:S01]  /*8e00*/  @!P0 IMAD.MOV.U32 R25, RZ, RZ, R24 ;  /* 0x000000ffff198224 */ /* 0x000fe200078e0018 */
[----:B-1----:R-:W-:-:S10]  /*8e10*/  DMUL R22, R18, UR4 ;  /* 0x0000000412167c28 */ /* 0x002fd40008000000 */
[----:B------:R-:W1:Y:S02]  /*8e20*/  F2F.F32.F64 R22, R22 ;  /* 0x0000001600167310 */ /* 0x000e640000301000 */
[----:B-1----:R-:W-:-:S07]  /*8e30*/  FSEL R19, -R22, R22, !P1 ;  /* 0x0000001616137208 */ /* 0x002fce0004800100 */
.L_x_81:
[----:B------:R-:W-:Y:S05]  /*8e40*/  BSYNC.RECONVERGENT B0 ;  /* 0x0000000000007941 */ /* 0x000fea0003800200 */
.L_x_80:
        /* <DEDUP_REMOVED lines=29> */
.L_x_87:
[----:B-1----:R-:W-:Y:S02]  /*9020*/  IMAD.U32 R18, RZ, RZ, UR10 ;  /* 0x0000000aff127e24 */ /* 0x002fe4000f8e00ff */
[----:B------:R-:W-:-:S05]  /*9030*/  IMAD.U32 R19, RZ, RZ, UR11 ;  /* 0x0000000bff137e24 */ /* 0x000fca000f8e00ff */
        /* <DEDUP_REMOVED lines=12> */
[----:B-----5:R-:W-:-:S03]  /*9100*/  IMAD.WIDE.U32 R22, R18, R43, RZ ;  /* 0x0000002b12167225 */ /* 0x020fc600078e00ff */
        /* <DEDUP_REMOVED lines=35> */
[----:B------:R-:W-:Y:S01]  /*9340*/  @P5 IMAD.MOV.U32 R18, RZ, RZ, R8 ;  /* 0x000000ffff125224 */ /* 0x000fe200078e0008 */
[----:B------:R-:W-:Y:S01]  /*9350*/  @P4 MOV R18, R25 ;  /* 0x0000001900124202 */ /* 0x000fe20000000f00 */
        /* <DEDUP_REMOVED lines=13> */
.L_x_89:
[----:B------:R-:W-:Y:S05]  /*9430*/  BSYNC.RECONVERGENT B1 ;  /* 0x0000000000017941 */ /* 0x000fea0003800200 */
.L_x_88:
        /* <DEDUP_REMOVED lines=18> */
.L_x_86:
[----:B------:R-:W-:Y:S05]  /*9560*/  BSYNC.RECONVERGENT B0 ;  /* 0x0000000000007941 */ /* 0x000fea0003800200 */
.L_x_85:
[----:B------:R-:W-:Y:S01]  /*9570*/  FMUL R19, R2, 0.58904862403869628906 ;  /* 0x3f16cbe402137820 */ /* 0x000fe20000400000 */
        /* <DEDUP_REMOVED lines=10> */
[----:B------:R-:W1:Y:S01]  /*9620*/  F2I.NTZ R25, R25 ;  /* 0x0000001900197305 */ /* 0x000e620000203100 */
[----:B------:R-:W-:Y:S02]  /*9630*/  FSEL R20, -R13, -0.16666662693023681641, !P0 ;  /* 0xbe2aaaa80d147808 */ /* 0x000fe40004000100 */
[----:B------:R-:W-:Y:S01]  /*9640*/  FSEL R15, R15, 1, P0 ;  /* 0x3f8000000f0f7808 */ /* 0x000fe20000000000 */
[----:B------:R-:W-:Y:S01]  /*9650*/  FFMA R19, R18, R19, R23 ;  /* 0x0000001312137223 */ /* 0x000fe20000000017 */
[----:B------:R-:W-:-:S03]  /*9660*/  FSETP.GE.AND P2, PT, |R16|, 105615, PT ;  /* 0x47ce47801000780b */ /* 0x000fc60003f46200 */
[C---:B------:R-:W-:Y:S01]  /*9670*/  FFMA R19, R18.reuse, R19, R20 ;  /* 0x0000001312137223 */ /* 0x040fe20000000014 */
[----:B------:R-:W-:-:S04]  /*9680*/  FFMA R18, R18, R15, RZ ;  /* 0x0000000f12127223 */ /* 0x000fc800000000ff */
[----:B------:R-:W-:Y:S01]  /*9690*/  FFMA R15, R18, R19, R15 ;  /* 0x00000013120f7223 */ /* 0x000fe2000000000f */
[----:B-1----:R-:W-:-:S03]  /*96a0*/  I2FP.F32.S32 R23, R25 ;  /* 0x0000001900177245 */ /* 0x002fc60000201400 */
[----:B------:R-:W-:Y:S02]  /*96b0*/  @P1 FADD R15, RZ, -R15 ;  /* 0x8000000fff0f1221 */ /* 0x000fe40000000000 */
[----:B------:R-:W-:Y:S02]  /*96c0*/  FFMA R18, R23, -1.5707962512969970703, R16 ;  /* 0xbfc90fda17127823 */ /* 0x000fe40000000010 */
[-C--:B0-----:R-:W-:Y:S02]  /*96d0*/  FMUL R19, R35, R15.reuse ;  /* 0x0000000f23137220 */ /* 0x081fe40000400000 */
[C---:B------:R-:W-:Y:S01]  /*96e0*/  FFMA R20, R23.reuse, -7.5497894158615963534e-08, R18 ;  /* 0xb3a2216817147823 */ /* 0x040fe20000000012 */
[C---:B------:R-:W-:Y:S01]  /*96f0*/  FMUL R18, R34.reuse, R15 ;  /* 0x0000000f22127220 */ /* 0x040fe20000400000 */
[-C--:B------:R-:W-:Y:S02]  /*9700*/  FFMA R34, R34, R24.reuse, -R19 ;  /* 0x0000001822227223 */ /* 0x080fe40000000813 */
[----:B------:R-:W-:Y:S01]  /*9710*/  FFMA R15, R23, -5.3903029534742383927e-15, R20 ;  /* 0xa7c234c5170f7823 */ /* 0x000fe20000000014 */
[----:B------:R-:W-:Y:S01]  /*9720*/  FFMA R35, R35, R24, R18 ;  /* 0x0000001823237223 */ /* 0x000fe20000000012 */
[----:B------:R-:W-:Y:S01]  /*9730*/  P2R R20, PR, RZ, 0x4 ;  /* 0x00000004ff147803 */ /* 0x000fe20000000000 */
[----:B------:R-:W-:-:S02]  /*9740*/  IMAD.MOV.U32 R24, RZ, RZ, R25 ;  /* 0x000000ffff187224 */ /* 0x000fc400078e0019 */
[----:B------:R-:W-:Y:S01]  /*9750*/  IMAD.MOV.U32 R19, RZ, RZ, R15 ;  /* 0x000000ffff137224 */ /* 0x000fe200078e000f */
[----:B------:R-:W-:Y:S06]  /*9760*/  @!P2 BRA `(.L_x_91) ;  /* 0x000000040080a947 */ /* 0x000fec0003800000 */
        /* <DEDUP_REMOVED lines=11> */
.L_x_92:
[----:B0-----:R-:W-:Y:S02]  /*9820*/  IMAD.U32 R19, RZ, RZ, UR11 ;  /* 0x0000000bff137e24 */ /* 0x001fe4000f8e00ff */
        /* <DEDUP_REMOVED lines=36> */
[----:B------:R-:W-:Y:S02]  /*9a70*/  @P3 MOV R20, R3 ;  /* 0x0000000300143202 */ /* 0x000fe40000000f00 */
[----:B------:R-:W-:Y:S01]  /*9a80*/  @P4 IMAD.MOV.U32 R19, RZ, RZ, R3 ;  /* 0x000000ffff134224 */ /* 0x000fe200078e0003 */
[C---:B------:R-:W-:Y:S01]  /*9a90*/  ISETP.EQ.AND P3, PT, R42.reuse, -0x4, PT ;  /* 0xfffffffc2a00780c */ /* 0x040fe20003f62270 */
        /* <DEDUP_REMOVED lines=13> */
[----:B------:R-:W-:Y:S01]  /*9b70*/  MOV R22, R19 ;  /* 0x0000001300167202 */ /* 0x000fe20000000f00 */
        /* <DEDUP_REMOVED lines=12> */
.L_x_94:
[----:B------:R-:W-:Y:S05]  /*9c40*/  BSYNC.RECONVERGENT B1 ;  /* 0x0000000000017941 */ /* 0x000fea0003800200 */
.L_x_93:
        /* <DEDUP_REMOVED lines=18> */
.L_x_91:
[----:B------:R-:W-:Y:S05]  /*9d70*/  BSYNC.RECONVERGENT B0 ;  /* 0x0000000000007941 */ /* 0x000fea0003800200 */
.L_x_90:
        /* <DEDUP_REMOVED lines=29> */
.L_x_97:
[----:B0-----:R-:W-:Y:S02]  /*9f50*/  IMAD.U32 R18, RZ, RZ, UR10 ;  /* 0x0000000aff127e24 */ /* 0x001fe4000f8e00ff */
        /* <DEDUP_REMOVED lines=36> */
[----:B------:R-:W-:Y:S01]  /*a1a0*/  @P3 IMAD.MOV.U32 R15, RZ, RZ, R3 ;  /* 0x000000ffff0f3224 */ /* 0x000fe200078e0003 */
[C---:B------:R-:W-:Y:S01]  /*a1b0*/  ISETP.EQ.AND P3, PT, R22.reuse, -0x4, PT ;  /* 0xfffffffc1600780c */ /* 0x040fe20003f62270 */
[--C-:B------:R-:W-:Y:S01]  /*a1c0*/  @P4 IMAD.MOV.U32 R15, RZ, RZ, R4.reuse ;  /* 0x000000ffff0f4224 */ /* 0x100fe200078e0004 */
[----:B------:R-:W-:Y:S01]  /*a1d0*/  @P4 MOV R18, R3 ;  /* 0x0000000300124202 */ /* 0x000fe20000000f00 */
[----:B------:R-:W-:Y:S01]  /*a1e0*/  @P2 IMAD.MOV.U32 R18, RZ, RZ, R4 ;  /* 0x000000ffff122224 */ /* 0x000fe200078e0004 */
[----:B------:R-:W-:Y:S01]  /*a1f0*/  ISETP.EQ.AND P4, PT, R22, 0x4, PT ;  /* 0x000000041600780c */ /* 0x000fe20003f82270 */
[--C-:B------:R-:W-:Y:S02]  /*a200*/  @P2 IMAD.MOV.U32 R15, RZ, RZ, R5.reuse ;  /* 0x000000ffff0f2224 */ /* 0x100fe400078e0005 */
        /* <DEDUP_REMOVED lines=9> */
[----:B------:R-:W-:Y:S06]  /*a2a0*/  @!P6 BRA `(.L_x_99) ;  /* 0x00000000002ce947 */ /* 0x000fec0003800000 */
[----:B------:R-:W-:Y:S01]  /*a2b0*/  @P2 IMAD.MOV.U32 R19, RZ, RZ, R3 ;  /* 0x000000ffff132224 */ /* 0x000fe200078e0003 */
[----:B------:R-:W-:Y:S01]  /*a2c0*/  @P1 MOV R19, R4 ;  /* 0x0000000400131202 */ /* 0x000fe20000000f00 */
[----:B------:R-:W-:Y:S01]  /*a2d0*/  @P0 IMAD.MOV.U32 R19, RZ, RZ, R5 ;  /* 0x000000ffff130224 */ /* 0x000fe200078e0005 */
[----:B------:R-:W-:Y:S01]  /*a2e0*/  ISETP.EQ.AND P0, PT, R22, 0x8, PT ;  /* 0x000000081600780c */ /* 0x000fe20003f02270 */
[----:B------:R-:W-:Y:S01]  /*a2f0*/  @P3 IMAD.MOV.U32 R19, RZ, RZ, R6 ;  /* 0x000000ffff133224 */ /* 0x000fe200078e0006 */
[----:B------:R-:W-:Y:S01]  /*a300*/  LOP3.LUT R20, R20, 0x1f, RZ, 0xc0, !PT ;  /* 0x0000001f14147812 */ /* 0x000fe200078ec0ff */
[----:B------:R-:W-:Y:S02]  /*a310*/  @P5 IMAD.MOV.U32 R19, RZ, RZ, R7 ;  /* 0x000000ffff135224 */ /* 0x000fe400078e0007 */
[----:B------:R-:W-:Y:S01]  /*a320*/  @P4 IMAD.MOV.U32 R19, RZ, RZ, R8 ;  /* 0x000000ffff134224 */ /* 0x000fe200078e0008 */
[----:B------:R-:W-:-:S07]  /*a330*/  SHF.L.W.U32.HI R15, R18, R20, R15 ;  /* 0x00000014120f7219 */ /* 0x000fce0000010e0f */
[----:B------:R-:W-:-:S05]  /*a340*/  @P0 IMAD.MOV.U32 R19, RZ, RZ, R43 ;  /* 0x000000ffff130224 */ /* 0x000fca00078e002b */
[----:B------:R-:W-:-:S07]  /*a350*/  SHF.L.W.U32.HI R18, R19, R20, R18 ;  /* 0x0000001413127219 */ /* 0x000fce0000010e12 */
.L_x_99:
[----:B------:R-:W-:Y:S05]  /*a360*/  BSYNC.RECONVERGENT B1 ;  /* 0x0000000000017941 */ /* 0x000fea0003800200 */
.L_x_98:
        /* <DEDUP_REMOVED lines=18> */
.L_x_96:
[----:B------:R-:W-:Y:S05]  /*a490*/  BSYNC.RECONVERGENT B0 ;  /* 0x0000000000007941 */ /* 0x000fea0003800200 */
.L_x_95:
[----:B------:R-:W-:Y:S01]  /*a4a0*/  FMUL R19, R2, 0.78539818525314331055 ;  /* 0x3f490fdb02137820 */ /* 0x000fe20000400000 */
[----:B------:R-:W-:Y:S01]  /*a4b0*/  FMUL R16, R15, R15 ;  /* 0x0000000f0f107220 */ /* 0x000fe20000400000 */
[C---:B------:R-:W-:Y:S01]  /*a4c0*/  LOP3.LUT P1, RZ, R24.reuse, 0x2, RZ, 0xc0, !PT ;  /* 0x0000000218ff7812 */ /* 0x040fe2000782c0ff */
[----:B------:R-:W-:Y:S01]  /*a4d0*/  BSSY.RECONVERGENT B0, `(.L_x_100) ;  /* 0x000007d000007945 */ /* 0x000fe20003800200 */
[----:B------:R-:W-:Y:S01]  /*a4e0*/  FMUL R20, R19, R14 ;  /* 0x0000000e13147220 */ /* 0x000fe20000400000 */
[----:B------:R-:W-:Y:S01]  /*a4f0*/  LOP3.LUT R19, R24, 0x1, RZ, 0xc0, !PT ;  /* 0x0000000118137812 */ /* 0x000fe200078ec0ff */
[----:B------:R-:W-:Y:S02]  /*a500*/  FFMA R18, R16, R9, -0.0013887860113754868507 ;  /* 0xbab607ed10127423 */ /* 0x000fe40000000009 */
[C---:B------:R-:W-:Y:S01]  /*a510*/  FMUL R42, R20.reuse, 0.63661974668502807617 ;  /* 0x3f22f983142a7820 */ /* 0x040fe20000400000 */
[----:B------:R-:W-:Y:S02]  /*a520*/  ISETP.NE.U32.AND P0, PT, R19, 0x1, PT ;  /* 0x000000011300780c */ /* 0x000fe40003f05070 */
[----:B------:R-:W-:-:S02]  /*a530*/  FSETP.GE.AND P2, PT, |R20|, 105615, PT ;  /* 0x47ce47801400780b */ /* 0x000fc40003f46200 */
[----:B------:R-:W-:Y:S01]  /*a540*/  FSEL R19, R18, -0.00019574658654164522886, !P0 ;  /* 0xb94d415312137808 */ /* 0x000fe20004000000 */
        /* <DEDUP_REMOVED lines=9> */
[----:B------:R-:W-:Y:S01]  /*a5e0*/  P2R R18, PR, RZ, 0x4 ;  /* 0x00000004ff127803 */ /* 0x000fe20000000000 */
[C---:B------:R-:W-:Y:S02]  /*a5f0*/  FFMA R16, R19.reuse, -1.5707962512969970703, R20 ;  /* 0xbfc90fda13107823 */ /* 0x040fe40000000014 */
[----:B------:R-:W-:Y:S02]  /*a600*/  @P1 FADD R15, RZ, -R15 ;  /* 0x8000000fff0f1221 */ /* 0x000fe40000000000 */
[----:B------:R-:W-:Y:S02]  /*a610*/  FFMA R24, R19, -7.5497894158615963534e-08, R16 ;  /* 0xb3a2216813187823 */ /* 0x000fe40000000010 */
[-C--:B------:R-:W-:Y:S01]  /*a620*/  FMUL R16, R32, R15.reuse ;  /* 0x0000000f20107220 */ /* 0x080fe20000400000 */
[----:B------:R-:W-:Y:S01]  /*a630*/  FMUL R15, R33, R15 ;  /* 0x0000000f210f7220 */ /* 0x000fe20000400000 */
[----:B------:R-:W-:-:S02]  /*a640*/  FFMA R24, R19, -5.3903029534742383927e-15, R24 ;  /* 0xa7c234c513187823 */ /* 0x000fc40000000018 */
[-C--:B------:R-:W-:Y:S01]  /*a650*/  FFMA R16, R33, R25.reuse, -R16 ;  /* 0x0000001921107223 */ /* 0x080fe20000000810 */
[----:B------:R-:W-:Y:S01]  /*a660*/  FFMA R15, R32, R25, R15 ;  /* 0x00000019200f7223 */ /* 0x000fe2000000000f */
        /* <DEDUP_REMOVED lines=14> */
.L_x_102:
        /* <DEDUP_REMOVED lines=56> */
[----:B------:R-:W-:Y:S02]  /*aad0*/  ISETP.EQ.AND P0, PT, R42, 0x8, PT ;  /* 0x000000082a00780c */ /* 0x000fe40003f02270 */
[----:B------:R-:W-:Y:S01]  /*aae0*/  @P1 MOV R23, R4 ;  /* 0x0000000400171202 */ /* 0x000fe20000000f00 */
[----:B------:R-:W-:Y:S01]  /*aaf0*/  @P2 IMAD.MOV.U32 R23, RZ, RZ, R5 ;  /* 0x000000ffff172224 */ /* 0x000fe200078e0005 */
[----:B------:R-:W-:Y:S01]  /*ab00*/  LOP3.LUT R19, R18, 0x1f, RZ, 0xc0, !PT ;  /* 0x0000001f12137812 */ /* 0x000fe200078ec0ff */
[----:B------:R-:W-:Y:S02]  /*ab10*/  @P3 IMAD.MOV.U32 R23, RZ, RZ, R6 ;  /* 0x000000ffff173224 */ /* 0x000fe400078e0006 */
[----:B------:R-:W-:Y:S01]  /*ab20*/  @P4 IMAD.MOV.U32 R23, RZ, RZ, R7 ;  /* 0x000000ffff174224 */ /* 0x000fe200078e0007 */
[----:B------:R-:W-:Y:S01]  /*ab30*/  SHF.L.W.U32.HI R32, R22, R19, R32 ;  /* 0x0000001316207219 */ /* 0x000fe20000010e20 */
[----:B------:R-:W-:-:S04]  /*ab40*/  @P5 IMAD.MOV.U32 R23, RZ, RZ, R8 ;  /* 0x000000ffff175224 */ /* 0x000fc800078e0008 */
[----:B------:R-:W-:-:S05]  /*ab50*/  @P0 IMAD.MOV.U32 R23, RZ, RZ, R33 ;  /* 0x000000ffff170224 */ /* 0x000fca00078e0021 */
[----:B------:R-:W-:-:S07]  /*ab60*/  SHF.L.W.U32.HI R22, R23, R19, R22 ;  /* 0x0000001317167219 */ /* 0x000fce0000010e16 */
.L_x_104:
[----:B------:R-:W-:Y:S05]  /*ab70*/  BSYNC.RECONVERGENT B1 ;  /* 0x0000000000017941 */ /* 0x000fea0003800200 */
.L_x_103:
        /* <DEDUP_REMOVED lines=18> */
.L_x_101:
[----:B------:R-:W-:Y:S05]  /*aca0*/  BSYNC.RECONVERGENT B0 ;  /* 0x0000000000007941 */ /* 0x000fea0003800200 */
.L_x_100:
        /* <DEDUP_REMOVED lines=28> */
.L_x_107:
        /* <DEDUP_REMOVED lines=54> */
[----:B------:R-:W-:Y:S02]  /*b1d0*/  @P2 IMAD.MOV.U32 R19, RZ, RZ, R3 ;  /* 0x000000ffff132224 */ /* 0x000fe400078e0003 */
[----:B------:R-:W-:Y:S02]  /*b1e0*/  @P1 IMAD.MOV.U32 R19, RZ, RZ, R4 ;  /* 0x000000ffff131224 */ /* 0x000fe400078e0004 */
[----:B------:R-:W-:Y:S01]  /*b1f0*/  @P0 IMAD.MOV.U32 R19, RZ, RZ, R5 ;  /* 0x000000ffff130224 */ /* 0x000fe200078e0005 */
[----:B------:R-:W-:Y:S01]  /*b200*/  ISETP.EQ.AND P0, PT, R23, 0x8, PT ;  /* 0x000000081700780c */ /* 0x000fe20003f02270 */
[----:B------:R-:W-:Y:S01]  /*b210*/  @P3 IMAD.MOV.U32 R19, RZ, RZ, R6 ;  /* 0x000000ffff133224 */ /* 0x000fe200078e0006 */
[----:B------:R-:W-:Y:S01]  /*b220*/  LOP3.LUT R23, R22, 0x1f, RZ, 0xc0, !PT ;  /* 0x0000001f16177812 */ /* 0x000fe200078ec0ff */
[----:B------:R-:W-:Y:S01]  /*b230*/  @P5 IMAD.MOV.U32 R19, RZ, RZ, R7 ;  /* 0x000000ffff135224 */ /* 0x000fe200078e0007 */
[----:B------:R-:W-:Y:S02]  /*b240*/  @P4 MOV R19, R8 ;  /* 0x0000000800134202 */ /* 0x000fe40000000f00 */
[----:B------:R-:W-:-:S07]  /*b250*/  SHF.L.W.U32.HI R24, R18, R23, R24 ;  /* 0x0000001712187219 */ /* 0x000fce0000010e18 */
[----:B------:R-:W-:-:S05]  /*b260*/  @P0 IMAD.MOV.U32 R19, RZ, RZ, R25 ;  /* 0x000000ffff130224 */ /* 0x000fca00078e0019 */
[----:B------:R-:W-:-:S07]  /*b270*/  SHF.L.W.U32.HI R18, R19, R23, R18 ;  /* 0x0000001713127219 */ /* 0x000fce0000010e12 */
.L_x_109:
[----:B------:R-:W-:Y:S05]  /*b280*/  BSYNC.RECONVERGENT B1 ;  /* 0x0000000000017941 */ /* 0x000fea0003800200 */
.L_x_108:
        /* <DEDUP_REMOVED lines=18> */
.L_x_106:
[----:B------:R-:W-:Y:S05]  /*b3b0*/  BSYNC.RECONVERGENT B0 ;  /* 0x0000000000007941 */ /* 0x000fea0003800200 */
.L_x_105:
[----:B------:R-:W-:Y:S01]  /*b3c0*/  FMUL R19, R2, 0.98174774646759033203 ;  /* 0x3f7b53d202137820 */ /* 0x000fe20000400000 */
        /* <DEDUP_REMOVED lines=21> */
[-C--:B---3--:R-:W-:Y:S02]  /*b520*/  FMUL R23, R37, R19.reuse ;  /* 0x0000001325177220 */ /* 0x088fe40000400000 */
        /* <DEDUP_REMOVED lines=20> */
.L_x_112:
[----:B0-----:R-:W-:Y:S02]  /*b670*/  IMAD.U32 R18, RZ, RZ, UR10 ;  /* 0x0000000aff127e24 */ /* 0x001fe4000f8e00ff */
[----:B------:R-:W-:-:S05]  /*b680*/  IMAD.U32 R19, RZ, RZ, UR11 ;  /* 0x0000000bff137e24 */ /* 0x000fca000f8e00ff */
[----:B------:R-:W3:Y:S01]  /*b690*/  LDG.E.CONSTANT R18, desc[UR6][R18.64] ;  /* 0x0000000612127981 */ /* 0x000ee2000c1e9900 */
        /* <DEDUP_REMOVED lines=9> */
[----:B---3--:R-:W-:-:S03]  /*b730*/  IMAD.WIDE.U32 R22, R18, R25, RZ ;  /* 0x0000001912167225 */ /* 0x008fc600078e00ff */
        /* <DEDUP_REMOVED lines=52> */
.L_x_114:
[----:B------:R-:W-:Y:S05]  /*ba80*/  BSYNC.RECONVERGENT B1 ;  /* 0x0000000000017941 */ /* 0x000fea0003800200 */
.L_x_113:
        /* <DEDUP_REMOVED lines=18> */
.L_x_111:
[----:B------:R-:W-:Y:S05]  /*bbb0*/  BSYNC.RECONVERGENT B0 ;  /* 0x0000000000007941 */ /* 0x000fea0003800200 */
.L_x_110:
        /* <DEDUP_REMOVED lines=28> */
.L_x_117:
[----:B0-----:R-:W-:Y:S01]  /*bd80*/  MOV R18, UR10 ;  /* 0x0000000a00127c02 */ /* 0x001fe20008000f00 */
[----:B------:R-:W-:-:S05]  /*bd90*/  IMAD.U32 R19, RZ, RZ, UR11 ;  /* 0x0000000bff137e24 */ /* 0x000fca000f8e00ff */
[----:B------:R-:W3:Y:S01]  /*bda0*/  LDG.E.CONSTANT R18, desc[UR6][R18.64] ;  /* 0x0000000612127981 */ /* 0x000ee2000c1e9900 */
        /* <DEDUP_REMOVED lines=11> */
[----:B---3--:R-:W-:-:S03]  /*be60*/  IMAD.WIDE.U32 R24, R18, R43, RZ ;  /* 0x0000002b12187225 */ /* 0x008fc600078e00ff */
        /* <DEDUP_REMOVED lines=43> */
[----:B------:R-:W-:Y:S02]  /*c120*/  ISETP.EQ.AND P0, PT, R25, 0x8, PT ;  /* 0x000000081900780c */ /* 0x000fe40003f02270 */
[----:B------:R-:W-:Y:S01]  /*c130*/  @P3 MOV R19, R6 ;  /* 0x0000000600133202 */ /* 0x000fe20000000f00 */
[----:B------:R-:W-:Y:S01]  /*c140*/  @P5 IMAD.MOV.U32 R19, RZ, RZ, R7 ;  /* 0x000000ffff135224 */ /* 0x000fe200078e0007 */
[----:B------:R-:W-:Y:S01]  /*c150*/  SHF.L.W.U32.HI R23, R18, R24, R23 ;  /* 0x0000001812177219 */ /* 0x000fe20000010e17 */
[----:B------:R-:W-:-:S08]  /*c160*/  @P4 IMAD.MOV.U32 R19, RZ, RZ, R8 ;  /* 0x000000ffff134224 */ /* 0x000fd000078e0008 */
[----:B------:R-:W-:-:S05]  /*c170*/  @P0 IMAD.MOV.U32 R19, RZ, RZ, R33 ;  /* 0x000000ffff130224 */ /* 0x000fca00078e0021 */
[----:B------:R-:W-:-:S07]  /*c180*/  SHF.L.W.U32.HI R18, R19, R24, R18 ;  /* 0x0000001813127219 */ /* 0x000fce0000010e12 */
.L_x_119:
[----:B------:R-:W-:Y:S05]  /*c190*/  BSYNC.RECONVERGENT B1 ;  /* 0x0000000000017941 */ /* 0x000fea0003800200 */
.L_x_118:
        /* <DEDUP_REMOVED lines=18> */
.L_x_116:
[----:B------:R-:W-:Y:S05]  /*c2c0*/  BSYNC.RECONVERGENT B0 ;  /* 0x0000000000007941 */ /* 0x000fea0003800200 */
.L_x_115:
[----:B------:R-:W-:Y:S01]  /*c2d0*/  FMUL R25, R2, 1.1780972480773925781 ;  /* 0x3f96cbe402197820 */ /* 0x000fe20000400000 */
[----:B------:R-:W-:Y:S01]  /*c2e0*/  FMUL R18, R24, R24 ;  /* 0x0000001818127220 */ /* 0x000fe20000400000 */
[----:B------:R-:W-:Y:S01]  /*c2f0*/  LOP3.LUT R23, R32, 0x1, RZ, 0xc0, !PT ;  /* 0x0000000120177812 */ /* 0x000fe200078ec0ff */
[----:B------:R-:W-:Y:S01]  /*c300*/  BSSY.RECONVERGENT B0, `(.L_x_120) ;  /* 0x000007c000007945 */ /* 0x000fe20003800200 */
[----:B------:R-:W-:Y:S01]  /*c310*/  FMUL R20, R25, R14 ;  /* 0x0000000e19147220 */ /* 0x000fe20000400000 */
[----:B------:R-:W-:Y:S01]  /*c320*/  FFMA R19, R18, R9, -0.0013887860113754868507 ;  /* 0xbab607ed12137423 */ /* 0x000fe20000000009 */
[----:B------:R-:W-:Y:S02]  /*c330*/  ISETP.NE.U32.AND P0, PT, R23, 0x1, PT ;  /* 0x000000011700780c */ /* 0x000fe40003f05070 */
[C---:B------:R-:W-:Y:S01]  /*c340*/  FMUL R33, R20.reuse, 0.63661974668502807617 ;  /* 0x3f22f98314217820 */ /* 0x040fe20000400000 */
[----:B------:R-:W-:Y:S02]  /*c350*/  FSETP.GE.AND P1, PT, |R20|, 105615, PT ;  /* 0x47ce47801400780b */ /* 0x000fe40003f26200 */
        /* <DEDUP_REMOVED lines=11> */
[----:B------:R-:W-:Y:S01]  /*c410*/  MOV R32, R33 ;  /* 0x0000002100207202 */ /* 0x000fe20000000f00 */
[----:B------:R-:W-:-:S03]  /*c420*/  FFMA R18, R43, -1.5707962512969970703, R20 ;  /* 0xbfc90fda2b127823 */ /* 0x000fc60000000014 */
[----:B------:R-:W-:Y:S01]  /*c430*/  @P0 FADD R19, RZ, -R19 ;  /* 0x80000013ff130221 */ /* 0x000fe20000000000 */
[----:B------:R-:W-:-:S03]  /*c440*/  FFMA R18, R43, -7.5497894158615963534e-08, R18 ;  /* 0xb3a221682b127823 */ /* 0x000fc60000000012 */
[-C--:B------:R-:W-:Y:S01]  /*c450*/  FMUL R23, R27, R19.reuse ;  /* 0x000000131b177220 */ /* 0x080fe20000400000 */
[----:B------:R-:W-:Y:S01]  /*c460*/  FFMA R24, R43, -5.3903029534742383927e-15, R18 ;  /* 0xa7c234c52b187823 */ /* 0x000fe20000000012 */
[C---:B------:R-:W-:Y:S01]  /*c470*/  FMUL R18, R26.reuse, R19 ;  /* 0x000000131a127220 */ /* 0x040fe20000400000 */
[----:B------:R-:W-:Y:S01]  /*c480*/  P2R R19, PR, RZ, 0x2 ;  /* 0x00000002ff137803 */ /* 0x000fe20000000000 */
[-C--:B------:R-:W-:Y:S01]  /*c490*/  FFMA R26, R26, R22.reuse, -R23 ;  /* 0x000000161a1a7223 */ /* 0x080fe20000000817 */
[----:B------:R-:W-:Y:S02]  /*c4a0*/  IMAD.MOV.U32 R19, RZ, RZ, R24 ;  /* 0x000000ffff137224 */ /* 0x000fe400078e0018 */
[----:B------:R-:W-:Y:S01]  /*c4b0*/  FFMA R27, R27, R22, R18 ;  /* 0x000000161b1b7223 */ /* 0x000fe20000000012 */
        /* <DEDUP_REMOVED lines=11> */
.L_x_122:
        /* <DEDUP_REMOVED lines=65> */
.L_x_124:
[----:B------:R-:W-:Y:S05]  /*c980*/  BSYNC.RECONVERGENT B1 ;  /* 0x0000000000017941 */ /* 0x000fea0003800200 */
.L_x_123:
        /* <DEDUP_REMOVED lines=10> */
[C---:B------:R-:W-:Y:S02]  /*ca30*/  LEA.HI R33, R42.reuse, R33, RZ, 0x1 ;  /* 0x000000212a217211 */ /* 0x040fe400078f08ff */
[----:B------:R-:W0:Y:S01]  /*ca40*/  I2F.F64.S64 R18, R18 ;  /* 0x0000001200127312 */ /* 0x000e220000301c00 */
[----:B------:R-:W-:Y:S02]  /*ca50*/  LOP3.LUT R43, R42, R43, RZ, 0x3c, !PT ;  /* 0x0000002b2a2b7212 */ /* 0x000fe400078e3cff */
[----:B------:R-:W-:Y:S02]  /*ca60*/  IMAD.MOV R42, RZ, RZ, -R33 ;  /* 0x000000ffff2a7224 */ /* 0x000fe400078e0a21 */
[----:B------:R-:W-:-:S04]  /*ca70*/  ISETP.GE.AND P1, PT, R43, RZ, PT ;  /* 0x000000ff2b00720c */ /* 0x000fc80003f26270 */
[----:B------:R-:W-:Y:S01]  /*ca80*/  @!P0 IMAD.MOV.U32 R33, RZ, RZ, R42 ;  /* 0x000000ffff218224 */ /* 0x000fe200078e002a */
[----:B0-----:R-:W-:-:S10]  /*ca90*/  DMUL R22, R18, UR4 ;  /* 0x0000000412167c28 */ /* 0x001fd40008000000 */
[----:B------:R-:W0:Y:S02]  /*caa0*/  F2F.F32.F64 R22, R22 ;  /* 0x0000001600167310 */ /* 0x000e240000301000 */
[----:B0-----:R-:W-:-:S07]  /*cab0*/  FSEL R19, -R22, R22, !P1 ;  /* 0x0000001616137208 */ /* 0x001fce0004800100 */
.L_x_121:
[----:B------:R-:W-:Y:S05]  /*cac0*/  BSYNC.RECONVERGENT B0 ;  /* 0x0000000000007941 */ /* 0x000fea0003800200 */
.L_x_120:
        /* <DEDUP_REMOVED lines=8> */
[----:B----4-:R-:W-:Y:S01]  /*cb50*/  FMUL R42, R2, -R31 ;  /* 0x8000001f022a7220 */ /* 0x010fe20000400000 */
[----:B------:R-:W-:Y:S01]  /*cb60*/  FSEL R23, R22, -0.00019574658654164522886, P0 ;  /* 0xb94d415316177808 */ /* 0x000fe20000000000 */
[----:B------:R-:W-:Y:S01]  /*cb70*/  FMUL R30, R2, R30 ;  /* 0x0000001e021e7220 */ /* 0x000fe20000400000 */
        /* <DEDUP_REMOVED lines=21> */
.L_x_127:
[----:B0-----:R-:W-:Y:S02]  /*ccd0*/  IMAD.U32 R18, RZ, RZ, UR10 ;  /* 0x0000000aff127e24 */ /* 0x001fe4000f8e00ff */
        /* <DEDUP_REMOVED lines=64> */
.L_x_129:
[----:B------:R-:W-:Y:S05]  /*d0e0*/  BSYNC.RECONVERGENT B1 ;  /* 0x0000000000017941 */ /* 0x000fea0003800200 */
.L_x_128:
        /* <DEDUP_REMOVED lines=18> */
.L_x_126:
[----:B------:R-:W-:Y:S05]  /*d210*/  BSYNC.RECONVERGENT B0 ;  /* 0x0000000000007941 */ /* 0x000fea0003800200 */
.L_x_125:
[----:B------:R-:W-:Y:S01]  /*d220*/  FMUL R19, R2, 1.374446868896484375 ;  /* 0x3fafede002137820 */ /* 0x000fe20000400000 */
        /* <DEDUP_REMOVED lines=16> */
[----:B------:R-:W-:Y:S01]  /*d330*/  FFMA R19, R18, R24, RZ ;  /* 0x0000001812137223 */ /* 0x000fe200000000ff */
[----:B------:R-:W-:-:S03]  /*d340*/  P2R R22, PR, RZ, 0x4 ;  /* 0x00000004ff167803 */ /* 0x000fc60000000000 */
[----:B------:R-:W-:Y:S01]  /*d350*/  FFMA R19, R19, R20, R24 ;  /* 0x0000001413137223 */ /* 0x000fe20000000018 */
[----:B0-----:R-:W-:Y:S01]  /*d360*/  I2FP.F32.S32 R23, R25 ;  /* 0x0000001900177245 */ /* 0x001fe20000201400 */
[----:B------:R-:W-:Y:S02]  /*d370*/  IMAD.MOV.U32 R24, RZ, RZ, R25 ;  /* 0x000000ffff187224 */ /* 0x000fe400078e0019 */
[----:B------:R-:W-:Y:S02]  /*d380*/  @P1 FADD R19, RZ, -R19 ;  /* 0x80000013ff131221 */ /* 0x000fe40000000000 */
[----:B------:R-:W-:-:S04]  /*d390*/  FFMA R18, R23, -1.5707962512969970703, R14 ;  /* 0xbfc90fda17127823 */ /* 0x000fc8000000000e */
[----:B------:R-:W-:Y:S01]  /*d3a0*/  FFMA R20, R23, -7.5497894158615963534e-08, R18 ;  /* 0xb3a2216817147823 */ /* 0x000fe20000000012 */
[C---:B------:R-:W-:Y:S01]  /*d3b0*/  FMUL R18, R19.reuse, R30 ;  /* 0x0000001e13127220 */ /* 0x040fe20000400000 */
[-C--:B------:R-:W-:Y:S02]  /*d3c0*/  FMUL R19, R19, R42.reuse ;  /* 0x0000002a13137220 */ /* 0x080fe40000400000 */
[----:B------:R-:W-:Y:S01]  /*d3d0*/  FFMA R20, R23, -5.3903029534742383927e-15, R20 ;  /* 0xa7c234c517147823 */ /* 0x000fe20000000014 */
[C---:B------:R-:W-:Y:S01]  /*d3e0*/  FFMA R42, R33.reuse, R42, -R18 ;  /* 0x0000002a212a7223 */ /* 0x040fe20000000812 */
[----:B------:R-:W-:Y:S02]  /*d3f0*/  FFMA R30, R33, R30, R19 ;  /* 0x0000001e211e7223 */ /* 0x000fe40000000013 */
        /* <DEDUP_REMOVED lines=13> */
.L_x_132:
        /* <DEDUP_REMOVED lines=16> */
[C---:B------:R-:W-:Y:S01]  /*d5d0*/  ISETP.EQ.AND P2, PT, R32.reuse, 0x8, PT ;  /* 0x000000082000780c */ /* 0x040fe20003f42270 */
        /* <DEDUP_REMOVED lines=30> */
[----:B------:R-:W-:Y:S01]  /*d7c0*/  @P2 IMAD.MOV.U32 R31, RZ, RZ, R7 ;  /* 0x000000ffff1f2224 */ /* 0x000fe200078e0007 */
[----:B------:R-:W-:Y:S01]  /*d7d0*/  @P3 MOV R19, R7 ;  /* 0x0000000700133202 */ /* 0x000fe20000000f00 */
[--C-:B------:R-:W-:Y:S02]  /*d7e0*/  @P3 IMAD.MOV.U32 R31, RZ, RZ, R8.reuse ;  /* 0x000000ffff1f3224 */ /* 0x100fe400078e0008 */
[----:B------:R-:W-:Y:S02]  /*d7f0*/  @P4 IMAD.MOV.U32 R19, RZ, RZ, R8 ;  /* 0x000000ffff134224 */ /* 0x000fe400078e0008 */
[--C-:B------:R-:W-:Y:S02]  /*d800*/  @P4 IMAD.MOV.U32 R31, RZ, RZ, R25.reuse ;  /* 0x000000ffff1f4224 */ /* 0x100fe400078e0019 */
[----:B------:R-:W-:Y:S01]  /*d810*/  @P5 IMAD.MOV.U32 R19, RZ, RZ, R25 ;  /* 0x000000ffff135224 */ /* 0x000fe200078e0019 */
        /* <DEDUP_REMOVED lines=12> */
.L_x_134:
[----:B------:R-:W-:Y:S05]  /*d8e0*/  BSYNC.RECONVERGENT B1 ;  /* 0x0000000000017941 */ /* 0x000fea0003800200 */
.L_x_133:
[C---:B------:R-:W-:Y:S01]  /*d8f0*/  SHF.L.W.U32.HI R25, R19.reuse, 0x2, R31 ;  /* 0x0000000213197819 */ /* 0x040fe20000010e1f */
[----:B------:R-:W-:Y:S01]  /*d900*/  IMAD.SHL.U32 R19, R19, 0x4, RZ ;  /* 0x0000000413137824 */ /* 0x000fe200078e00ff */
[----:B------:R-:W-:Y:S01]  /*d910*/  UMOV UR4, 0x54442d19 ;  /* 0x54442d1900047882 */ /* 0x000fe20000000000 */
[----:B------:R-:W-:Y:S01]  /*d920*/  UMOV UR5, 0x3bf921fb ;  /* 0x3bf921fb00057882 */ /* 0x000fe20000000000 */
[----:B------:R-:W-:Y:S02]  /*d930*/  SHF.R.S32.HI R22, RZ, 0x1f, R25 ;  /* 0x0000001fff167819 */ /* 0x000fe40000011419 */
        /* <DEDUP_REMOVED lines=8> */
[----:B------:R-:W-:-:S05]  /*d9c0*/  IMAD.MOV R31, RZ, RZ, -R25 ;  /* 0x000000ffff1f7224 */ /* 0x000fca00078e0a19 */
[----:B------:R-:W-:Y:S01]  /*d9d0*/  @!P0 MOV R25, R31 ;  /* 0x0000001f00198202 */ /* 0x000fe20000000f00 */
[----:B0-----:R-:W-:-:S10]  /*d9e0*/  DMUL R22, R18, UR4 ;  /* 0x0000000412167c28 */ /* 0x001fd40008000000 */
[----:B------:R-:W0:Y:S02]  /*d9f0*/  F2F.F32.F64 R22, R22 ;  /* 0x0000001600167310 */ /* 0x000e240000301000 */
[----:B0-----:R-:W-:-:S07]  /*da00*/  FSEL R19, -R22, R22, !P1 ;  /* 0x0000001616137208 */ /* 0x001fce0004800100 */
.L_x_131:
[----:B------:R-:W-:Y:S05]  /*da10*/  BSYNC.RECONVERGENT B0 ;  /* 0x0000000000007941 */ /* 0x000fea0003800200 */
.L_x_130:
[----:B------:R-:W-:Y:S01]  /*da20*/  LOP3.LUT R22, R25, 0x1, RZ, 0xc0, !PT ;  /* 0x0000000119167812 */ /* 0x000fe200078ec0ff */
[----:B------:R-:W-:Y:S01]  /*da30*/  FMUL R18, R19, R19 ;  /* 0x0000001313127220 */ /* 0x000fe20000400000 */
[----:B------:R-:W-:Y:S01]  /*da40*/  VIADD R31, R25, 0x1 ;  /* 0x00000001191f7836 */ /* 0x000fe20000000000 */
[----:B------:R-:W-:Y:S01]  /*da50*/  FSETP.GE.AND P2, PT, |R14|, 105615, PT ;  /* 0x47ce47800e00780b */ /* 0x000fe20003f46200 */
[----:B------:R-:W-:Y:S01]  /*da60*/  BSSY.RECONVERGENT B0, `(.L_x_135) ;  /* 0x000006c000007945 */ /* 0x000fe20003800200 */
[----:B------:R-:W-:Y:S01]  /*da70*/  ISETP.NE.U32.AND P0, PT, R22, 0x1, PT ;  /* 0x000000011600780c */ /* 0x000fe20003f05070 */
[----:B------:R-:W-:Y:S01]  /*da80*/  FFMA R22, R18, R9, -0.0013887860113754868507 ;  /* 0xbab607ed12167423 */ /* 0x000fe20000000009 */
[----:B------:R-:W-:Y:S02]  /*da90*/  LOP3.LUT P1, RZ, R31, 0x2, RZ, 0xc0, !PT ;  /* 0x000000021fff7812 */ /* 0x000fe4000782c0ff */
[----:B------:R-:W-:Y:S02]  /*daa0*/  FSEL R25, R10, 0.041666727513074874878, !P0 ;  /* 0x3d2aaabb0a197808 */ /* 0x000fe40004000000 */
[----:B------:R-:W-:-:S02]  /*dab0*/  FSEL R23, R22, -0.00019574658654164522886, P0 ;  /* 0xb94d415316177808 */ /* 0x000fc40000000000 */
[----:B------:R-:W-:Y:S02]  /*dac0*/  FSEL R10, R19, 1, !P0 ;  /* 0x3f800000130a7808 */ /* 0x000fe40004000000 */
[----:B------:R-:W-:Y:S01]  /*dad0*/  FSEL R22, -R11, -0.4999999701976776123, !P0 ;  /* 0xbeffffff0b167808 */ /* 0x000fe20004000100 */
[C---:B------:R-:W-:Y:S02]  /*dae0*/  FFMA R23, R18.reuse, R23, R25 ;  /* 0x0000001712177223 */ /* 0x040fe40000000019 */
[C---:B------:R-:W-:Y:S02]  /*daf0*/  FFMA R11, R18.reuse, R10, RZ ;  /* 0x0000000a120b7223 */ /* 0x040fe400000000ff */
[----:B------:R-:W-:-:S04]  /*db00*/  FFMA R22, R18, R23, R22 ;  /* 0x0000001712167223 */ /* 0x000fc80000000016 */
        /* <DEDUP_REMOVED lines=14> */
.L_x_137:
[----:B0-----:R-:W-:Y:S01]  /*dbf0*/  IMAD.U32 R10, RZ, RZ, UR10 ;  /* 0x0000000aff0a7e24 */ /* 0x001fe2000f8e00ff */
[----:B------:R-:W-:-:S05]  /*dc00*/  MOV R11, UR11 ;  /* 0x0000000b000b7c02 */ /* 0x000fca0008000f00 */
        /* <DEDUP_REMOVED lines=12> */
[----:B---3--:R-:W-:-:S03]  /*dcd0*/  IMAD.WIDE.U32 R18, R10, R25, RZ ;  /* 0x000000190a127225 */ /* 0x008fc600078e00ff */
        /* <DEDUP_REMOVED lines=49> */
.L_x_139:
[----:B------:R-:W-:Y:S05]  /*dff0*/  BSYNC.RECONVERGENT B1 ;  /* 0x0000000000017941 */ /* 0x000fea0003800200 */
.L_x_138:
        /* <DEDUP_REMOVED lines=18> */
.L_x_136:
[----:B------:R-:W-:Y:S05]  /*e120*/  BSYNC.RECONVERGENT B0 ;  /* 0x0000000000007941 */ /* 0x000fea0003800200 */
.L_x_135:
[----:B------:R-:W-:Y:S01]  /*e130*/  FMUL R4, R20, R20 ;  /* 0x0000001414047220 */ /* 0x000fe20000400000 */
[C---:B------:R-:W-:Y:S01]  /*e140*/  LOP3.LUT R3, R24.reuse, 0x1, RZ, 0xc0, !PT ;  /* 0x0000000118037812 */ /* 0x040fe200078ec0ff */
[----:B------:R-:W0:Y:S01]  /*e150*/  S2UR UR5, SR_CgaCtaId ;  /* 0x00000000000579c3 */ /* 0x000e220000008800 */
[----:B------:R-:W-:Y:S01]  /*e160*/  LOP3.LUT P1, RZ, R24, 0x2, RZ, 0xc0, !PT ;  /* 0x0000000218ff7812 */ /* 0x000fe2000782c0ff */
[----:B------:R-:W-:Y:S01]  /*e170*/  FFMA R9, R4, R9, -0.0013887860113754868507 ;  /* 0xbab607ed04097423 */ /* 0x000fe20000000009 */
[----:B------:R-:W-:Y:S01]  /*e180*/  ISETP.NE.U32.AND P0, PT, R3, 0x1, PT ;  /* 0x000000010300780c */ /* 0x000fe20003f05070 */
[C---:B------:R-:W-:Y:S01]  /*e190*/  FMUL R21, R2.reuse, R21 ;  /* 0x0000001502157220 */ /* 0x040fe20000400000 */
[----:B------:R-:W-:Y:S01]  /*e1a0*/  FMUL R17, R2, -R17 ;  /* 0x8000001102117220 */ /* 0x000fe20000400000 */
[----:B------:R-:W-:Y:S01]  /*e1b0*/  LEA R3, R0, UR8, 0x2 ;  /* 0x0000000800037c11 */ /* 0x000fe2000f8e10ff */
[----:B------:R-:W-:Y:S01]  /*e1c0*/  UMOV UR4, 0x400 ;  /* 0x0000040000047882 */ /* 0x000fe20000000000 */
[----:B------:R-:W-:Y:S01]  /*e1d0*/  FSEL R5, R12, 0.0083327032625675201416, !P0 ;  /* 0x3c0885e40c057808 */ /* 0x000fe20004000000 */
[----:B------:R-:W-:Y:S01]  /*e1e0*/  UIADD3 UR4, UPT, UPT, UR4, 0x2000, URZ ;  /* 0x0000200004047890 */ /* 0x000fe2000fffe0ff */
[----:B------:R-:W-:Y:S01]  /*e1f0*/  FSEL R9, R9, -0.00019574658654164522886, !P0 ;  /* 0xb94d415309097808 */ /* 0x000fe20004000000 */
[----:B--2---:R-:W-:Y:S01]  /*e200*/  STS [R3], R38 ;  /* 0x0000002603007388 */ /* 0x004fe20000000800 */
[----:B------:R-:W-:Y:S01]  /*e210*/  FSEL R6, -R13, -0.16666662693023681641, !P0 ;  /* 0xbe2aaaa80d067808 */ /* 0x000fe20004000100 */
[----:B------:R-:W-:Y:S01]  /*e220*/  IMAD.IADD R41, R41, 0x1, R0 ;  /* 0x0000000129297824 */ /* 0x000fe200078e0200 */
[----:B------:R-:W-:Y:S01]  /*e230*/  FSEL R20, R20, 1, P0 ;  /* 0x3f80000014147808 */ /* 0x000fe20000000000 */
[----:B------:R-:W-:Y:S01]  /*e240*/  FFMA R5, R4, R9, R5 ;  /* 0x0000000904057223 */ /* 0x000fe20000000005 */
[----:B------:R-:W-:Y:S01]  /*e250*/  STS [R3+0x200], R28 ;  /* 0x0002001c03007388 */ /* 0x000fe20000000800 */
[----:B------:R-:W-:-:S02]  /*e260*/  LOP3.LUT R7, R0, 0x1f, RZ, 0xc0, !PT ;  /* 0x0000001f00077812 */ /* 0x000fc400078ec0ff */
[C---:B------:R-:W-:Y:S01]  /*e270*/  FFMA R6, R4.reuse, R5, R6 ;  /* 0x0000000504067223 */ /* 0x040fe20000000006 */
[----:B------:R-:W-:Y:S01]  /*e280*/  FFMA R5, R4, R20, RZ ;  /* 0x0000001404057223 */ /* 0x000fe200000000ff */
[----:B------:R-:W-:Y:S01]  /*e290*/  STS [R3+0x400], R34 ;  /* 0x0004002203007388 */ /* 0x000fe20000000800 */
[----:B------:R-:W-:Y:S02]  /*e2a0*/  IMAD R7, R40, 0x24, R7 ;  /* 0x0000002428077824 */ /* 0x000fe400078e0207 */
[----:B------:R-:W-:Y:S01]  /*e2b0*/  FFMA R6, R5, R6, R20 ;  /* 0x0000000605067223 */ /* 0x000fe20000000014 */
[----:B------:R1:W-:Y:S01]  /*e2c0*/  STS [R3+0x600], R16 ;  /* 0x0006001003007388 */ /* 0x0003e20000000800 */
[----:B0-----:R-:W-:Y:S02]  /*e2d0*/  ULEA UR4, UR5, UR4, 0x18 ;  /* 0x0000000405047291 */ /* 0x001fe4000f8ec0ff */
[----:B------:R-:W-:Y:S01]  /*e2e0*/  @P1 FADD R6, RZ, -R6 ;  /* 0x80000006ff061221 */ /* 0x000fe20000000000 */
[----:B------:R-:W-:Y:S03]  /*e2f0*/  STS [R3+0x800], R36 ;  /* 0x0008002403007388 */ /* 0x000fe60000000800 */
[-C--:B------:R-:W-:Y:S01]  /*e300*/  FMUL R5, R21, R6.reuse ;  /* 0x0000000615057220 */ /* 0x080fe20000400000 */
[----:B------:R-:W-:Y:S01]  /*e310*/  STS [R3+0xa00], R26 ;  /* 0x000a001a03007388 */ /* 0x000fe20000000800 */
[----:B------:R-:W-:Y:S01]  /*e320*/  LEA R9, R7, UR4, 0x2 ;  /* 0x0000000407097c11 */ /* 0x000fe2000f8e10ff */
[----:B------:R-:W-:Y:S01]  /*e330*/  FMUL R7, R17, R6 ;  /* 0x0000000611077220 */ /* 0x000fe20000400000 */
[----:B------:R-:W-:Y:S01]  /*e340*/  FFMA R18, R22, R17, -R5 ;  /* 0x0000001116127223 */ /* 0x000fe20000000805 */
[----:B------:R-:W-:Y:S01]  /*e350*/  STS [R3+0xc00], R42 ;  /* 0x000c002a03007388 */ /* 0x000fe20000000800 */
[----:B-1----:R-:W0:Y:S01]  /*e360*/  LDC.64 R16, c[0x0][0x388] ;  /* 0x0000e200ff107b82 */ /* 0x002e220000000a00 */
[----:B------:R-:W-:-:S02]  /*e370*/  IMAD R40, R40, 0x370, R9 ;  /* 0x0000037028287824 */ /* 0x000fc400078e0209 */
[----:B------:R-:W-:Y:S01]  /*e380*/  FFMA R22, R22, R21, R7 ;  /* 0x0000001516167223 */ /* 0x000fe20000000007 */
[----:B------:R-:W-:Y:S04]  /*e390*/  STS [R3+0xe00], R18 ;  /* 0x000e001203007388 */ /* 0x000fe80000000800 */
[----:B------:R-:W-:Y:S01]  /*e3a0*/  BAR.SYNC.DEFER_BLOCKING 0x0 ;  /* 0x0000000000007b1d */ /* 0x000fe20000010000 */
[----:B0-----:R-:W-:-:S05]  /*e3b0*/  IMAD.WIDE R16, R41, 0x8, R16 ;  /* 0x0000000829107825 */ /* 0x001fca00078e0210 */
[----:B------:R-:W0:Y:S04]  /*e3c0*/  LDS R19, [R40+0x180] ;  /* 0x0001800028137984 */ /* 0x000e280000000800 */
[----:B------:R-:W1:Y:S04]  /*e3d0*/  LDS R21, [R40+0x380] ;  /* 0x0003800028157984 */ /* 0x000e680000000800 */
[----:B------:R-:W-:Y:S04]  /*e3e0*/  LDS R4, [R40] ;  /* 0x0000000028047984 */ /* 0x000fe80000000800 */
[----:B------:R-:W-:Y:S04]  /*e3f0*/  LDS R8, [R40+0x80] ;  /* 0x0000800028087984 */ /* 0x000fe80000000800 */
[----:B------:R-:W-:Y:S04]  /*e400*/  LDS R6, [R40+0x100] ;  /* 0x0001000028067984 */ /* 0x000fe80000000800 */
[----:B------:R-:W-:Y:S04]  /*e410*/  LDS R10, [R40+0x200] ;  /* 0x00020000280a7984 */ /* 0x000fe80000000800 */
[----:B------:R-:W-:Y:S04]  /*e420*/  LDS R14, [R40+0x280] ;  /* 0x00028000280e7984 */ /* 0x000fe80000000800 */
[----:B------:R-:W-:Y:S01]  /*e430*/  LDS R12, [R40+0x300] ;  /* 0x00030000280c7984 */ /* 0x000fe20000000800 */
[----:B------:R-:W-:Y:S01]  /*e440*/  BAR.SYNC.DEFER_BLOCKING 0x0 ;  /* 0x0000000000007b1d */ /* 0x000fe20000010000 */
[C---:B0-----:R-:W-:Y:S01]  /*e450*/  FMUL R19, R2.reuse, R19 ;  /* 0x0000001302137220 */ /* 0x041fe20000400000 */
[----:B-1----:R-:W-:-:S04]  /*e460*/  FMUL R21, R2, R21 ;  /* 0x0000001502157220 */ /* 0x002fc80000400000 */
[----:B------:R-:W-:Y:S04]  /*e470*/  STS [R3], R39 ;  /* 0x0000002703007388 */ /* 0x000fe80000000800 */
        /* <DEDUP_REMOVED lines=17> */
[C---:B0-----:R-:W-:Y:S01]  /*e590*/  FMUL R18, R2.reuse, -R23 ;  /* 0x8000001702127220 */ /* 0x041fe20000400000 */
[----:B-1----:R-:W-:-:S04]  /*e5a0*/  FMUL R20, R2, -R25 ;  /* 0x8000001902147220 */ /* 0x002fc80000400000 */
[----:B--2---:R-:W-:Y:S04]  /*e5b0*/  STG.E.64 desc[UR6][R16.64], R4 ;  /* 0x0000000410007986 */ /* 0x004fe8000c101b06 */
[----:B---3--:R-:W-:Y:S04]  /*e5c0*/  STG.E.64 desc[UR6][R16.64+0x800], R6 ;  /* 0x0008000610007986 */ /* 0x008fe8000c101b06 */
[----:B----4-:R-:W-:Y:S04]  /*e5d0*/  STG.E.64 desc[UR6][R16.64+0x1000], R8 ;  /* 0x0010000810007986 */ /* 0x010fe8000c101b06 */
[----:B------:R-:W-:Y:S04]  /*e5e0*/  STG.E.64 desc[UR6][R16.64+0x1800], R18 ;  /* 0x0018001210007986 */ /* 0x000fe8000c101b06 */
[----:B-----5:R-:W-:Y:S04]  /*e5f0*/  STG.E.64 desc[UR6][R16.64+0x100], R10 ;  /* 0x0001000a10007986 */ /* 0x020fe8000c101b06 */
[----:B------:R-:W-:Y:S04]  /*e600*/  STG.E.64 desc[UR6][R16.64+0x900], R12 ;  /* 0x0009000c10007986 */ /* 0x000fe8000c101b06 */
[----:B------:R-:W-:Y:S04]  /*e610*/  STG.E.64 desc[UR6][R16.64+0x1100], R14 ;  /* 0x0011000e10007986 */ /* 0x000fe8000c101b06 */
[----:B------:R-:W-:Y:S01]  /*e620*/  STG.E.64 desc[UR6][R16.64+0x1900], R20 ;  /* 0x0019001410007986 */ /* 0x000fe2000c101b06 */
[----:B------:R-:W-:Y:S05]  /*e630*/  EXIT ;  /* 0x000000000000794d */ /* 0x000fea0003800000 */
.L_x_140:
[----:B------:R-:W-:-:S00]  /*e640*/  BRA `(.L_x_140) ;  /* 0xfffffffc00fc7947 */ /* 0x000fc0000383ffff */
[----:B------:R-:W-:-:S00]  /*e650*/  NOP ;  /* 0x0000000000007918 */ /* 0x000fc00000000000 */
        /* <DEDUP_REMOVED lines=10> */
.L_x_141:


//--------------------- .nv.global.init           --------------------------
	.section	.nv.global.init,"aw",@progbits
	.align	4
.nv.global.init:
	.type		__cudart_i2opi_f,@object
	.size		__cudart_i2opi_f,(.L_0 - __cudart_i2opi_f)
__cudart_i2opi_f:
        /*0000*/ 	.byte	0x41, 0x90, 0x43, 0x3c, 0x99, 0x95, 0x62, 0xdb, 0xc0, 0xdd, 0x34, 0xf5, 0xd1, 0x57, 0x27, 0xfc
        /*0010*/ 	.byte	0x29, 0x15, 0x44, 0x4e, 0x6e, 0x83, 0xf9, 0xa2
.L_0:


//--------------------- .nv.shared.kernel_fft     --------------------------
	.section	.nv.shared.kernel_fft,"aw",@nobits
	.sectionflags	@""
	.align	8
.nv.shared.kernel_fft:
	.zero		14336


//--------------------- .nv.shared.reserved.0     --------------------------
	.section	.nv.shared.reserved.0,"aw",@nobits
	.weak		__nv_reservedSMEM_offset_0_alias
	.size		__nv_reservedSMEM_offset_0_alias, 0, 64
	.other		__nv_reservedSMEM_offset_0_alias,@"STO_CUDA_RESERVED_SHARED STV_DEFAULT"
__nv_reservedSMEM_offset_0_alias:
	.zero		0
	.zero		64


//--------------------- .nv.constant0.kernel_fft  --------------------------
	.section	.nv.constant0.kernel_fft,"a",@progbits
	.sectionflags	@""
	.align	4
.nv.constant0.kernel_fft:
	.zero		916


//--------------------- SYMBOLS --------------------------

	.type		.nv.reservedSmem.offset0,@object
	.size		.nv.reservedSmem.offset0,0x4
	.type		.nv.reservedSmem.cap,@object
	.size		.nv.reservedSmem.cap,0x4
